//
// Generated by NVIDIA NVVM Compiler
//
// Compiler Build ID: CL-36424714
// Cuda compilation tools, release 13.0, V13.0.88
// Based on NVVM 20.0.0
//

.version 9.0
.target sm_100
.address_size 64

	// .globl	_Z12l2_bw_kernelPjS_PdS0_

.visible .entry _Z12l2_bw_kernelPjS_PdS0_(
	.param .u64 .ptr .align 1 _Z12l2_bw_kernelPjS_PdS0__param_0,
	.param .u64 .ptr .align 1 _Z12l2_bw_kernelPjS_PdS0__param_1,
	.param .u64 .ptr .align 1 _Z12l2_bw_kernelPjS_PdS0__param_2,
	.param .u64 .ptr .align 1 _Z12l2_bw_kernelPjS_PdS0__param_3
)
{
	.reg .pred 	%p<52>;
	.reg .b32 	%r<208>;
	.reg .b64 	%rd<1774>;
	.reg .b64 	%fd<3363>;

	ld.param.u64 	%rd106, [_Z12l2_bw_kernelPjS_PdS0__param_0];
	ld.param.u64 	%rd107, [_Z12l2_bw_kernelPjS_PdS0__param_1];
	ld.param.u64 	%rd108, [_Z12l2_bw_kernelPjS_PdS0__param_2];
	ld.param.u64 	%rd109, [_Z12l2_bw_kernelPjS_PdS0__param_3];
	mov.u32 	%r1, %tid.x;
	mul.wide.u32 	%rd1, %r1, 8;
	add.s64 	%rd1723, %rd109, %rd1;
	mov.f64 	%fd3313, 0d0000000000000000;
	mov.u32 	%r157, %r1;
$L__BB0_1:
	// begin inline asm
	{
	.reg .f64 data;
	ld.global.cg.f64 data, [%rd1723];
	add.f64 %fd3313, data, %fd3313;
	}
	// end inline asm
	add.s64 	%rd111, %rd1723, 8192;
	// begin inline asm
	{
	.reg .f64 data;
	ld.global.cg.f64 data, [%rd111];
	add.f64 %fd3313, data, %fd3313;
	}
	// end inline asm
	add.s64 	%rd112, %rd1723, 16384;
	// begin inline asm
	{
	.reg .f64 data;
	ld.global.cg.f64 data, [%rd112];
	add.f64 %fd3313, data, %fd3313;
	}
	// end inline asm
	add.s64 	%rd113, %rd1723, 24576;
	// begin inline asm
	{
	.reg .f64 data;
	ld.global.cg.f64 data, [%rd113];
	add.f64 %fd3313, data, %fd3313;
	}
	// end inline asm
	add.s32 	%r3, %r157, 4096;
	add.s64 	%rd1723, %rd1723, 32768;
	setp.lt.u32 	%p1, %r157, 520192;
	mov.u32 	%r157, %r3;
	@%p1 bra 	$L__BB0_1;
	// begin inline asm
	bar.sync 0;
	// end inline asm
	// begin inline asm
	mov.u32 %r105, %clock;
	// end inline asm
	add.s64 	%rd114, %rd1, %rd109;
	add.s64 	%rd1773, %rd114, 131072;
	mov.b32 	%r158, 0;
	mov.u64 	%rd1724, %rd1773;
$L__BB0_3:
	add.s64 	%rd115, %rd1724, -131072;
	// begin inline asm
	{
	.reg .f64 data;
	ld.global.cg.f64 data, [%rd115];
	add.f64 %fd3313, data, %fd3313;
	}
	// end inline asm
	add.s64 	%rd116, %rd1724, -122880;
	// begin inline asm
	{
	.reg .f64 data;
	ld.global.cg.f64 data, [%rd116];
	add.f64 %fd3313, data, %fd3313;
	}
	// end inline asm
	add.s64 	%rd117, %rd1724, -114688;
	// begin inline asm
	{
	.reg .f64 data;
	ld.global.cg.f64 data, [%rd117];
	add.f64 %fd3313, data, %fd3313;
	}
	// end inline asm
	add.s64 	%rd118, %rd1724, -106496;
	// begin inline asm
	{
	.reg .f64 data;
	ld.global.cg.f64 data, [%rd118];
	add.f64 %fd3313, data, %fd3313;
	}
	// end inline asm
	add.s64 	%rd119, %rd1724, -98304;
	// begin inline asm
	{
	.reg .f64 data;
	ld.global.cg.f64 data, [%rd119];
	add.f64 %fd3313, data, %fd3313;
	}
	// end inline asm
	add.s64 	%rd120, %rd1724, -90112;
	// begin inline asm
	{
	.reg .f64 data;
	ld.global.cg.f64 data, [%rd120];
	add.f64 %fd3313, data, %fd3313;
	}
	// end inline asm
	add.s64 	%rd121, %rd1724, -81920;
	// begin inline asm
	{
	.reg .f64 data;
	ld.global.cg.f64 data, [%rd121];
	add.f64 %fd3313, data, %fd3313;
	}
	// end inline asm
	add.s64 	%rd122, %rd1724, -73728;
	// begin inline asm
	{
	.reg .f64 data;
	ld.global.cg.f64 data, [%rd122];
	add.f64 %fd3313, data, %fd3313;
	}
	// end inline asm
	add.s64 	%rd123, %rd1724, -65536;
	// begin inline asm
	{
	.reg .f64 data;
	ld.global.cg.f64 data, [%rd123];
	add.f64 %fd3313, data, %fd3313;
	}
	// end inline asm
	add.s64 	%rd124, %rd1724, -57344;
	// begin inline asm
	{
	.reg .f64 data;
	ld.global.cg.f64 data, [%rd124];
	add.f64 %fd3313, data, %fd3313;
	}
	// end inline asm
	add.s64 	%rd125, %rd1724, -49152;
	// begin inline asm
	{
	.reg .f64 data;
	ld.global.cg.f64 data, [%rd125];
	add.f64 %fd3313, data, %fd3313;
	}
	// end inline asm
	add.s64 	%rd126, %rd1724, -40960;
	// begin inline asm
	{
	.reg .f64 data;
	ld.global.cg.f64 data, [%rd126];
	add.f64 %fd3313, data, %fd3313;
	}
	// end inline asm
	add.s64 	%rd127, %rd1724, -32768;
	// begin inline asm
	{
	.reg .f64 data;
	ld.global.cg.f64 data, [%rd127];
	add.f64 %fd3313, data, %fd3313;
	}
	// end inline asm
	add.s64 	%rd128, %rd1724, -24576;
	// begin inline asm
	{
	.reg .f64 data;
	ld.global.cg.f64 data, [%rd128];
	add.f64 %fd3313, data, %fd3313;
	}
	// end inline asm
	add.s64 	%rd129, %rd1724, -16384;
	// begin inline asm
	{
	.reg .f64 data;
	ld.global.cg.f64 data, [%rd129];
	add.f64 %fd3313, data, %fd3313;
	}
	// end inline asm
	add.s64 	%rd130, %rd1724, -8192;
	// begin inline asm
	{
	.reg .f64 data;
	ld.global.cg.f64 data, [%rd130];
	add.f64 %fd3313, data, %fd3313;
	}
	// end inline asm
	// begin inline asm
	{
	.reg .f64 data;
	ld.global.cg.f64 data, [%rd1724];
	add.f64 %fd3313, data, %fd3313;
	}
	// end inline asm
	add.s64 	%rd132, %rd1724, 8192;
	// begin inline asm
	{
	.reg .f64 data;
	ld.global.cg.f64 data, [%rd132];
	add.f64 %fd3313, data, %fd3313;
	}
	// end inline asm
	add.s64 	%rd133, %rd1724, 16384;
	// begin inline asm
	{
	.reg .f64 data;
	ld.global.cg.f64 data, [%rd133];
	add.f64 %fd3313, data, %fd3313;
	}
	// end inline asm
	add.s64 	%rd134, %rd1724, 24576;
	// begin inline asm
	{
	.reg .f64 data;
	ld.global.cg.f64 data, [%rd134];
	add.f64 %fd3313, data, %fd3313;
	}
	// end inline asm
	add.s64 	%rd135, %rd1724, 32768;
	// begin inline asm
	{
	.reg .f64 data;
	ld.global.cg.f64 data, [%rd135];
	add.f64 %fd3313, data, %fd3313;
	}
	// end inline asm
	add.s64 	%rd136, %rd1724, 40960;
	// begin inline asm
	{
	.reg .f64 data;
	ld.global.cg.f64 data, [%rd136];
	add.f64 %fd3313, data, %fd3313;
	}
	// end inline asm
	add.s64 	%rd137, %rd1724, 49152;
	// begin inline asm
	{
	.reg .f64 data;
	ld.global.cg.f64 data, [%rd137];
	add.f64 %fd3313, data, %fd3313;
	}
	// end inline asm
	add.s64 	%rd138, %rd1724, 57344;
	// begin inline asm
	{
	.reg .f64 data;
	ld.global.cg.f64 data, [%rd138];
	add.f64 %fd3313, data, %fd3313;
	}
	// end inline asm
	add.s64 	%rd139, %rd1724, 65536;
	// begin inline asm
	{
	.reg .f64 data;
	ld.global.cg.f64 data, [%rd139];
	add.f64 %fd3313, data, %fd3313;
	}
	// end inline asm
	add.s64 	%rd140, %rd1724, 73728;
	// begin inline asm
	{
	.reg .f64 data;
	ld.global.cg.f64 data, [%rd140];
	add.f64 %fd3313, data, %fd3313;
	}
	// end inline asm
	add.s64 	%rd141, %rd1724, 81920;
	// begin inline asm
	{
	.reg .f64 data;
	ld.global.cg.f64 data, [%rd141];
	add.f64 %fd3313, data, %fd3313;
	}
	// end inline asm
	add.s64 	%rd142, %rd1724, 90112;
	// begin inline asm
	{
	.reg .f64 data;
	ld.global.cg.f64 data, [%rd142];
	add.f64 %fd3313, data, %fd3313;
	}
	// end inline asm
	add.s64 	%rd143, %rd1724, 98304;
	// begin inline asm
	{
	.reg .f64 data;
	ld.global.cg.f64 data, [%rd143];
	add.f64 %fd3313, data, %fd3313;
	}
	// end inline asm
	add.s64 	%rd144, %rd1724, 106496;
	// begin inline asm
	{
	.reg .f64 data;
	ld.global.cg.f64 data, [%rd144];
	add.f64 %fd3313, data, %fd3313;
	}
	// end inline asm
	add.s64 	%rd145, %rd1724, 114688;
	// begin inline asm
	{
	.reg .f64 data;
	ld.global.cg.f64 data, [%rd145];
	add.f64 %fd3313, data, %fd3313;
	}
	// end inline asm
	add.s64 	%rd146, %rd1724, 122880;
	// begin inline asm
	{
	.reg .f64 data;
	ld.global.cg.f64 data, [%rd146];
	add.f64 %fd3313, data, %fd3313;
	}
	// end inline asm
	add.s32 	%r6, %r158, 32768;
	add.s64 	%rd1724, %rd1724, 262144;
	setp.lt.u32 	%p2, %r158, 491520;
	mov.u32 	%r158, %r6;
	@%p2 bra 	$L__BB0_3;
	mov.b32 	%r159, 0;
	mov.u64 	%rd1725, %rd1773;
$L__BB0_5:
	add.s64 	%rd147, %rd1725, -131072;
	// begin inline asm
	{
	.reg .f64 data;
	ld.global.cg.f64 data, [%rd147];
	add.f64 %fd3313, data, %fd3313;
	}
	// end inline asm
	add.s64 	%rd148, %rd1725, -122880;
	// begin inline asm
	{
	.reg .f64 data;
	ld.global.cg.f64 data, [%rd148];
	add.f64 %fd3313, data, %fd3313;
	}
	// end inline asm
	add.s64 	%rd149, %rd1725, -114688;
	// begin inline asm
	{
	.reg .f64 data;
	ld.global.cg.f64 data, [%rd149];
	add.f64 %fd3313, data, %fd3313;
	}
	// end inline asm
	add.s64 	%rd150, %rd1725, -106496;
	// begin inline asm
	{
	.reg .f64 data;
	ld.global.cg.f64 data, [%rd150];
	add.f64 %fd3313, data, %fd3313;
	}
	// end inline asm
	add.s64 	%rd151, %rd1725, -98304;
	// begin inline asm
	{
	.reg .f64 data;
	ld.global.cg.f64 data, [%rd151];
	add.f64 %fd3313, data, %fd3313;
	}
	// end inline asm
	add.s64 	%rd152, %rd1725, -90112;
	// begin inline asm
	{
	.reg .f64 data;
	ld.global.cg.f64 data, [%rd152];
	add.f64 %fd3313, data, %fd3313;
	}
	// end inline asm
	add.s64 	%rd153, %rd1725, -81920;
	// begin inline asm
	{
	.reg .f64 data;
	ld.global.cg.f64 data, [%rd153];
	add.f64 %fd3313, data, %fd3313;
	}
	// end inline asm
	add.s64 	%rd154, %rd1725, -73728;
	// begin inline asm
	{
	.reg .f64 data;
	ld.global.cg.f64 data, [%rd154];
	add.f64 %fd3313, data, %fd3313;
	}
	// end inline asm
	add.s64 	%rd155, %rd1725, -65536;
	// begin inline asm
	{
	.reg .f64 data;
	ld.global.cg.f64 data, [%rd155];
	add.f64 %fd3313, data, %fd3313;
	}
	// end inline asm
	add.s64 	%rd156, %rd1725, -57344;
	// begin inline asm
	{
	.reg .f64 data;
	ld.global.cg.f64 data, [%rd156];
	add.f64 %fd3313, data, %fd3313;
	}
	// end inline asm
	add.s64 	%rd157, %rd1725, -49152;
	// begin inline asm
	{
	.reg .f64 data;
	ld.global.cg.f64 data, [%rd157];
	add.f64 %fd3313, data, %fd3313;
	}
	// end inline asm
	add.s64 	%rd158, %rd1725, -40960;
	// begin inline asm
	{
	.reg .f64 data;
	ld.global.cg.f64 data, [%rd158];
	add.f64 %fd3313, data, %fd3313;
	}
	// end inline asm
	add.s64 	%rd159, %rd1725, -32768;
	// begin inline asm
	{
	.reg .f64 data;
	ld.global.cg.f64 data, [%rd159];
	add.f64 %fd3313, data, %fd3313;
	}
	// end inline asm
	add.s64 	%rd160, %rd1725, -24576;
	// begin inline asm
	{
	.reg .f64 data;
	ld.global.cg.f64 data, [%rd160];
	add.f64 %fd3313, data, %fd3313;
	}
	// end inline asm
	add.s64 	%rd161, %rd1725, -16384;
	// begin inline asm
	{
	.reg .f64 data;
	ld.global.cg.f64 data, [%rd161];
	add.f64 %fd3313, data, %fd3313;
	}
	// end inline asm
	add.s64 	%rd162, %rd1725, -8192;
	// begin inline asm
	{
	.reg .f64 data;
	ld.global.cg.f64 data, [%rd162];
	add.f64 %fd3313, data, %fd3313;
	}
	// end inline asm
	// begin inline asm
	{
	.reg .f64 data;
	ld.global.cg.f64 data, [%rd1725];
	add.f64 %fd3313, data, %fd3313;
	}
	// end inline asm
	add.s64 	%rd164, %rd1725, 8192;
	// begin inline asm
	{
	.reg .f64 data;
	ld.global.cg.f64 data, [%rd164];
	add.f64 %fd3313, data, %fd3313;
	}
	// end inline asm
	add.s64 	%rd165, %rd1725, 16384;
	// begin inline asm
	{
	.reg .f64 data;
	ld.global.cg.f64 data, [%rd165];
	add.f64 %fd3313, data, %fd3313;
	}
	// end inline asm
	add.s64 	%rd166, %rd1725, 24576;
	// begin inline asm
	{
	.reg .f64 data;
	ld.global.cg.f64 data, [%rd166];
	add.f64 %fd3313, data, %fd3313;
	}
	// end inline asm
	add.s64 	%rd167, %rd1725, 32768;
	// begin inline asm
	{
	.reg .f64 data;
	ld.global.cg.f64 data, [%rd167];
	add.f64 %fd3313, data, %fd3313;
	}
	// end inline asm
	add.s64 	%rd168, %rd1725, 40960;
	// begin inline asm
	{
	.reg .f64 data;
	ld.global.cg.f64 data, [%rd168];
	add.f64 %fd3313, data, %fd3313;
	}
	// end inline asm
	add.s64 	%rd169, %rd1725, 49152;
	// begin inline asm
	{
	.reg .f64 data;
	ld.global.cg.f64 data, [%rd169];
	add.f64 %fd3313, data, %fd3313;
	}
	// end inline asm
	add.s64 	%rd170, %rd1725, 57344;
	// begin inline asm
	{
	.reg .f64 data;
	ld.global.cg.f64 data, [%rd170];
	add.f64 %fd3313, data, %fd3313;
	}
	// end inline asm
	add.s64 	%rd171, %rd1725, 65536;
	// begin inline asm
	{
	.reg .f64 data;
	ld.global.cg.f64 data, [%rd171];
	add.f64 %fd3313, data, %fd3313;
	}
	// end inline asm
	add.s64 	%rd172, %rd1725, 73728;
	// begin inline asm
	{
	.reg .f64 data;
	ld.global.cg.f64 data, [%rd172];
	add.f64 %fd3313, data, %fd3313;
	}
	// end inline asm
	add.s64 	%rd173, %rd1725, 81920;
	// begin inline asm
	{
	.reg .f64 data;
	ld.global.cg.f64 data, [%rd173];
	add.f64 %fd3313, data, %fd3313;
	}
	// end inline asm
	add.s64 	%rd174, %rd1725, 90112;
	// begin inline asm
	{
	.reg .f64 data;
	ld.global.cg.f64 data, [%rd174];
	add.f64 %fd3313, data, %fd3313;
	}
	// end inline asm
	add.s64 	%rd175, %rd1725, 98304;
	// begin inline asm
	{
	.reg .f64 data;
	ld.global.cg.f64 data, [%rd175];
	add.f64 %fd3313, data, %fd3313;
	}
	// end inline asm
	add.s64 	%rd176, %rd1725, 106496;
	// begin inline asm
	{
	.reg .f64 data;
	ld.global.cg.f64 data, [%rd176];
	add.f64 %fd3313, data, %fd3313;
	}
	// end inline asm
	add.s64 	%rd177, %rd1725, 114688;
	// begin inline asm
	{
	.reg .f64 data;
	ld.global.cg.f64 data, [%rd177];
	add.f64 %fd3313, data, %fd3313;
	}
	// end inline asm
	add.s64 	%rd178, %rd1725, 122880;
	// begin inline asm
	{
	.reg .f64 data;
	ld.global.cg.f64 data, [%rd178];
	add.f64 %fd3313, data, %fd3313;
	}
	// end inline asm
	add.s32 	%r8, %r159, 32768;
	add.s64 	%rd1725, %rd1725, 262144;
	setp.lt.u32 	%p3, %r159, 491520;
	mov.u32 	%r159, %r8;
	@%p3 bra 	$L__BB0_5;
	mov.b32 	%r160, 0;
	mov.u64 	%rd1726, %rd1773;
$L__BB0_7:
	add.s64 	%rd179, %rd1726, -131072;
	// begin inline asm
	{
	.reg .f64 data;
	ld.global.cg.f64 data, [%rd179];
	add.f64 %fd3313, data, %fd3313;
	}
	// end inline asm
	add.s64 	%rd180, %rd1726, -122880;
	// begin inline asm
	{
	.reg .f64 data;
	ld.global.cg.f64 data, [%rd180];
	add.f64 %fd3313, data, %fd3313;
	}
	// end inline asm
	add.s64 	%rd181, %rd1726, -114688;
	// begin inline asm
	{
	.reg .f64 data;
	ld.global.cg.f64 data, [%rd181];
	add.f64 %fd3313, data, %fd3313;
	}
	// end inline asm
	add.s64 	%rd182, %rd1726, -106496;
	// begin inline asm
	{
	.reg .f64 data;
	ld.global.cg.f64 data, [%rd182];
	add.f64 %fd3313, data, %fd3313;
	}
	// end inline asm
	add.s64 	%rd183, %rd1726, -98304;
	// begin inline asm
	{
	.reg .f64 data;
	ld.global.cg.f64 data, [%rd183];
	add.f64 %fd3313, data, %fd3313;
	}
	// end inline asm
	add.s64 	%rd184, %rd1726, -90112;
	// begin inline asm
	{
	.reg .f64 data;
	ld.global.cg.f64 data, [%rd184];
	add.f64 %fd3313, data, %fd3313;
	}
	// end inline asm
	add.s64 	%rd185, %rd1726, -81920;
	// begin inline asm
	{
	.reg .f64 data;
	ld.global.cg.f64 data, [%rd185];
	add.f64 %fd3313, data, %fd3313;
	}
	// end inline asm
	add.s64 	%rd186, %rd1726, -73728;
	// begin inline asm
	{
	.reg .f64 data;
	ld.global.cg.f64 data, [%rd186];
	add.f64 %fd3313, data, %fd3313;
	}
	// end inline asm
	add.s64 	%rd187, %rd1726, -65536;
	// begin inline asm
	{
	.reg .f64 data;
	ld.global.cg.f64 data, [%rd187];
	add.f64 %fd3313, data, %fd3313;
	}
	// end inline asm
	add.s64 	%rd188, %rd1726, -57344;
	// begin inline asm
	{
	.reg .f64 data;
	ld.global.cg.f64 data, [%rd188];
	add.f64 %fd3313, data, %fd3313;
	}
	// end inline asm
	add.s64 	%rd189, %rd1726, -49152;
	// begin inline asm
	{
	.reg .f64 data;
	ld.global.cg.f64 data, [%rd189];
	add.f64 %fd3313, data, %fd3313;
	}
	// end inline asm
	add.s64 	%rd190, %rd1726, -40960;
	// begin inline asm
	{
	.reg .f64 data;
	ld.global.cg.f64 data, [%rd190];
	add.f64 %fd3313, data, %fd3313;
	}
	// end inline asm
	add.s64 	%rd191, %rd1726, -32768;
	// begin inline asm
	{
	.reg .f64 data;
	ld.global.cg.f64 data, [%rd191];
	add.f64 %fd3313, data, %fd3313;
	}
	// end inline asm
	add.s64 	%rd192, %rd1726, -24576;
	// begin inline asm
	{
	.reg .f64 data;
	ld.global.cg.f64 data, [%rd192];
	add.f64 %fd3313, data, %fd3313;
	}
	// end inline asm
	add.s64 	%rd193, %rd1726, -16384;
	// begin inline asm
	{
	.reg .f64 data;
	ld.global.cg.f64 data, [%rd193];
	add.f64 %fd3313, data, %fd3313;
	}
	// end inline asm
	add.s64 	%rd194, %rd1726, -8192;
	// begin inline asm
	{
	.reg .f64 data;
	ld.global.cg.f64 data, [%rd194];
	add.f64 %fd3313, data, %fd3313;
	}
	// end inline asm
	// begin inline asm
	{
	.reg .f64 data;
	ld.global.cg.f64 data, [%rd1726];
	add.f64 %fd3313, data, %fd3313;
	}
	// end inline asm
	add.s64 	%rd196, %rd1726, 8192;
	// begin inline asm
	{
	.reg .f64 data;
	ld.global.cg.f64 data, [%rd196];
	add.f64 %fd3313, data, %fd3313;
	}
	// end inline asm
	add.s64 	%rd197, %rd1726, 16384;
	// begin inline asm
	{
	.reg .f64 data;
	ld.global.cg.f64 data, [%rd197];
	add.f64 %fd3313, data, %fd3313;
	}
	// end inline asm
	add.s64 	%rd198, %rd1726, 24576;
	// begin inline asm
	{
	.reg .f64 data;
	ld.global.cg.f64 data, [%rd198];
	add.f64 %fd3313, data, %fd3313;
	}
	// end inline asm
	add.s64 	%rd199, %rd1726, 32768;
	// begin inline asm
	{
	.reg .f64 data;
	ld.global.cg.f64 data, [%rd199];
	add.f64 %fd3313, data, %fd3313;
	}
	// end inline asm
	add.s64 	%rd200, %rd1726, 40960;
	// begin inline asm
	{
	.reg .f64 data;
	ld.global.cg.f64 data, [%rd200];
	add.f64 %fd3313, data, %fd3313;
	}
	// end inline asm
	add.s64 	%rd201, %rd1726, 49152;
	// begin inline asm
	{
	.reg .f64 data;
	ld.global.cg.f64 data, [%rd201];
	add.f64 %fd3313, data, %fd3313;
	}
	// end inline asm
	add.s64 	%rd202, %rd1726, 57344;
	// begin inline asm
	{
	.reg .f64 data;
	ld.global.cg.f64 data, [%rd202];
	add.f64 %fd3313, data, %fd3313;
	}
	// end inline asm
	add.s64 	%rd203, %rd1726, 65536;
	// begin inline asm
	{
	.reg .f64 data;
	ld.global.cg.f64 data, [%rd203];
	add.f64 %fd3313, data, %fd3313;
	}
	// end inline asm
	add.s64 	%rd204, %rd1726, 73728;
	// begin inline asm
	{
	.reg .f64 data;
	ld.global.cg.f64 data, [%rd204];
	add.f64 %fd3313, data, %fd3313;
	}
	// end inline asm
	add.s64 	%rd205, %rd1726, 81920;
	// begin inline asm
	{
	.reg .f64 data;
	ld.global.cg.f64 data, [%rd205];
	add.f64 %fd3313, data, %fd3313;
	}
	// end inline asm
	add.s64 	%rd206, %rd1726, 90112;
	// begin inline asm
	{
	.reg .f64 data;
	ld.global.cg.f64 data, [%rd206];
	add.f64 %fd3313, data, %fd3313;
	}
	// end inline asm
	add.s64 	%rd207, %rd1726, 98304;
	// begin inline asm
	{
	.reg .f64 data;
	ld.global.cg.f64 data, [%rd207];
	add.f64 %fd3313, data, %fd3313;
	}
	// end inline asm
	add.s64 	%rd208, %rd1726, 106496;
	// begin inline asm
	{
	.reg .f64 data;
	ld.global.cg.f64 data, [%rd208];
	add.f64 %fd3313, data, %fd3313;
	}
	// end inline asm
	add.s64 	%rd209, %rd1726, 114688;
	// begin inline asm
	{
	.reg .f64 data;
	ld.global.cg.f64 data, [%rd209];
	add.f64 %fd3313, data, %fd3313;
	}
	// end inline asm
	add.s64 	%rd210, %rd1726, 122880;
	// begin inline asm
	{
	.reg .f64 data;
	ld.global.cg.f64 data, [%rd210];
	add.f64 %fd3313, data, %fd3313;
	}
	// end inline asm
	add.s32 	%r10, %r160, 32768;
	add.s64 	%rd1726, %rd1726, 262144;
	setp.lt.u32 	%p4, %r160, 491520;
	mov.u32 	%r160, %r10;
	@%p4 bra 	$L__BB0_7;
	mov.b32 	%r161, 0;
	mov.u64 	%rd1727, %rd1773;
$L__BB0_9:
	add.s64 	%rd211, %rd1727, -131072;
	// begin inline asm
	{
	.reg .f64 data;
	ld.global.cg.f64 data, [%rd211];
	add.f64 %fd3313, data, %fd3313;
	}
	// end inline asm
	add.s64 	%rd212, %rd1727, -122880;
	// begin inline asm
	{
	.reg .f64 data;
	ld.global.cg.f64 data, [%rd212];
	add.f64 %fd3313, data, %fd3313;
	}
	// end inline asm
	add.s64 	%rd213, %rd1727, -114688;
	// begin inline asm
	{
	.reg .f64 data;
	ld.global.cg.f64 data, [%rd213];
	add.f64 %fd3313, data, %fd3313;
	}
	// end inline asm
	add.s64 	%rd214, %rd1727, -106496;
	// begin inline asm
	{
	.reg .f64 data;
	ld.global.cg.f64 data, [%rd214];
	add.f64 %fd3313, data, %fd3313;
	}
	// end inline asm
	add.s64 	%rd215, %rd1727, -98304;
	// begin inline asm
	{
	.reg .f64 data;
	ld.global.cg.f64 data, [%rd215];
	add.f64 %fd3313, data, %fd3313;
	}
	// end inline asm
	add.s64 	%rd216, %rd1727, -90112;
	// begin inline asm
	{
	.reg .f64 data;
	ld.global.cg.f64 data, [%rd216];
	add.f64 %fd3313, data, %fd3313;
	}
	// end inline asm
	add.s64 	%rd217, %rd1727, -81920;
	// begin inline asm
	{
	.reg .f64 data;
	ld.global.cg.f64 data, [%rd217];
	add.f64 %fd3313, data, %fd3313;
	}
	// end inline asm
	add.s64 	%rd218, %rd1727, -73728;
	// begin inline asm
	{
	.reg .f64 data;
	ld.global.cg.f64 data, [%rd218];
	add.f64 %fd3313, data, %fd3313;
	}
	// end inline asm
	add.s64 	%rd219, %rd1727, -65536;
	// begin inline asm
	{
	.reg .f64 data;
	ld.global.cg.f64 data, [%rd219];
	add.f64 %fd3313, data, %fd3313;
	}
	// end inline asm
	add.s64 	%rd220, %rd1727, -57344;
	// begin inline asm
	{
	.reg .f64 data;
	ld.global.cg.f64 data, [%rd220];
	add.f64 %fd3313, data, %fd3313;
	}
	// end inline asm
	add.s64 	%rd221, %rd1727, -49152;
	// begin inline asm
	{
	.reg .f64 data;
	ld.global.cg.f64 data, [%rd221];
	add.f64 %fd3313, data, %fd3313;
	}
	// end inline asm
	add.s64 	%rd222, %rd1727, -40960;
	// begin inline asm
	{
	.reg .f64 data;
	ld.global.cg.f64 data, [%rd222];
	add.f64 %fd3313, data, %fd3313;
	}
	// end inline asm
	add.s64 	%rd223, %rd1727, -32768;
	// begin inline asm
	{
	.reg .f64 data;
	ld.global.cg.f64 data, [%rd223];
	add.f64 %fd3313, data, %fd3313;
	}
	// end inline asm
	add.s64 	%rd224, %rd1727, -24576;
	// begin inline asm
	{
	.reg .f64 data;
	ld.global.cg.f64 data, [%rd224];
	add.f64 %fd3313, data, %fd3313;
	}
	// end inline asm
	add.s64 	%rd225, %rd1727, -16384;
	// begin inline asm
	{
	.reg .f64 data;
	ld.global.cg.f64 data, [%rd225];
	add.f64 %fd3313, data, %fd3313;
	}
	// end inline asm
	add.s64 	%rd226, %rd1727, -8192;
	// begin inline asm
	{
	.reg .f64 data;
	ld.global.cg.f64 data, [%rd226];
	add.f64 %fd3313, data, %fd3313;
	}
	// end inline asm
	// begin inline asm
	{
	.reg .f64 data;
	ld.global.cg.f64 data, [%rd1727];
	add.f64 %fd3313, data, %fd3313;
	}
	// end inline asm
	add.s64 	%rd228, %rd1727, 8192;
	// begin inline asm
	{
	.reg .f64 data;
	ld.global.cg.f64 data, [%rd228];
	add.f64 %fd3313, data, %fd3313;
	}
	// end inline asm
	add.s64 	%rd229, %rd1727, 16384;
	// begin inline asm
	{
	.reg .f64 data;
	ld.global.cg.f64 data, [%rd229];
	add.f64 %fd3313, data, %fd3313;
	}
	// end inline asm
	add.s64 	%rd230, %rd1727, 24576;
	// begin inline asm
	{
	.reg .f64 data;
	ld.global.cg.f64 data, [%rd230];
	add.f64 %fd3313, data, %fd3313;
	}
	// end inline asm
	add.s64 	%rd231, %rd1727, 32768;
	// begin inline asm
	{
	.reg .f64 data;
	ld.global.cg.f64 data, [%rd231];
	add.f64 %fd3313, data, %fd3313;
	}
	// end inline asm
	add.s64 	%rd232, %rd1727, 40960;
	// begin inline asm
	{
	.reg .f64 data;
	ld.global.cg.f64 data, [%rd232];
	add.f64 %fd3313, data, %fd3313;
	}
	// end inline asm
	add.s64 	%rd233, %rd1727, 49152;
	// begin inline asm
	{
	.reg .f64 data;
	ld.global.cg.f64 data, [%rd233];
	add.f64 %fd3313, data, %fd3313;
	}
	// end inline asm
	add.s64 	%rd234, %rd1727, 57344;
	// begin inline asm
	{
	.reg .f64 data;
	ld.global.cg.f64 data, [%rd234];
	add.f64 %fd3313, data, %fd3313;
	}
	// end inline asm
	add.s64 	%rd235, %rd1727, 65536;
	// begin inline asm
	{
	.reg .f64 data;
	ld.global.cg.f64 data, [%rd235];
	add.f64 %fd3313, data, %fd3313;
	}
	// end inline asm
	add.s64 	%rd236, %rd1727, 73728;
	// begin inline asm
	{
	.reg .f64 data;
	ld.global.cg.f64 data, [%rd236];
	add.f64 %fd3313, data, %fd3313;
	}
	// end inline asm
	add.s64 	%rd237, %rd1727, 81920;
	// begin inline asm
	{
	.reg .f64 data;
	ld.global.cg.f64 data, [%rd237];
	add.f64 %fd3313, data, %fd3313;
	}
	// end inline asm
	add.s64 	%rd238, %rd1727, 90112;
	// begin inline asm
	{
	.reg .f64 data;
	ld.global.cg.f64 data, [%rd238];
	add.f64 %fd3313, data, %fd3313;
	}
	// end inline asm
	add.s64 	%rd239, %rd1727, 98304;
	// begin inline asm
	{
	.reg .f64 data;
	ld.global.cg.f64 data, [%rd239];
	add.f64 %fd3313, data, %fd3313;
	}
	// end inline asm
	add.s64 	%rd240, %rd1727, 106496;
	// begin inline asm
	{
	.reg .f64 data;
	ld.global.cg.f64 data, [%rd240];
	add.f64 %fd3313, data, %fd3313;
	}
	// end inline asm
	add.s64 	%rd241, %rd1727, 114688;
	// begin inline asm
	{
	.reg .f64 data;
	ld.global.cg.f64 data, [%rd241];
	add.f64 %fd3313, data, %fd3313;
	}
	// end inline asm
	add.s64 	%rd242, %rd1727, 122880;
	// begin inline asm
	{
	.reg .f64 data;
	ld.global.cg.f64 data, [%rd242];
	add.f64 %fd3313, data, %fd3313;
	}
	// end inline asm
	add.s32 	%r12, %r161, 32768;
	add.s64 	%rd1727, %rd1727, 262144;
	setp.lt.u32 	%p5, %r161, 491520;
	mov.u32 	%r161, %r12;
	@%p5 bra 	$L__BB0_9;
	mov.b32 	%r162, 0;
	mov.u64 	%rd1728, %rd1773;
$L__BB0_11:
	add.s64 	%rd243, %rd1728, -131072;
	// begin inline asm
	{
	.reg .f64 data;
	ld.global.cg.f64 data, [%rd243];
	add.f64 %fd3313, data, %fd3313;
	}
	// end inline asm
	add.s64 	%rd244, %rd1728, -122880;
	// begin inline asm
	{
	.reg .f64 data;
	ld.global.cg.f64 data, [%rd244];
	add.f64 %fd3313, data, %fd3313;
	}
	// end inline asm
	add.s64 	%rd245, %rd1728, -114688;
	// begin inline asm
	{
	.reg .f64 data;
	ld.global.cg.f64 data, [%rd245];
	add.f64 %fd3313, data, %fd3313;
	}
	// end inline asm
	add.s64 	%rd246, %rd1728, -106496;
	// begin inline asm
	{
	.reg .f64 data;
	ld.global.cg.f64 data, [%rd246];
	add.f64 %fd3313, data, %fd3313;
	}
	// end inline asm
	add.s64 	%rd247, %rd1728, -98304;
	// begin inline asm
	{
	.reg .f64 data;
	ld.global.cg.f64 data, [%rd247];
	add.f64 %fd3313, data, %fd3313;
	}
	// end inline asm
	add.s64 	%rd248, %rd1728, -90112;
	// begin inline asm
	{
	.reg .f64 data;
	ld.global.cg.f64 data, [%rd248];
	add.f64 %fd3313, data, %fd3313;
	}
	// end inline asm
	add.s64 	%rd249, %rd1728, -81920;
	// begin inline asm
	{
	.reg .f64 data;
	ld.global.cg.f64 data, [%rd249];
	add.f64 %fd3313, data, %fd3313;
	}
	// end inline asm
	add.s64 	%rd250, %rd1728, -73728;
	// begin inline asm
	{
	.reg .f64 data;
	ld.global.cg.f64 data, [%rd250];
	add.f64 %fd3313, data, %fd3313;
	}
	// end inline asm
	add.s64 	%rd251, %rd1728, -65536;
	// begin inline asm
	{
	.reg .f64 data;
	ld.global.cg.f64 data, [%rd251];
	add.f64 %fd3313, data, %fd3313;
	}
	// end inline asm
	add.s64 	%rd252, %rd1728, -57344;
	// begin inline asm
	{
	.reg .f64 data;
	ld.global.cg.f64 data, [%rd252];
	add.f64 %fd3313, data, %fd3313;
	}
	// end inline asm
	add.s64 	%rd253, %rd1728, -49152;
	// begin inline asm
	{
	.reg .f64 data;
	ld.global.cg.f64 data, [%rd253];
	add.f64 %fd3313, data, %fd3313;
	}
	// end inline asm
	add.s64 	%rd254, %rd1728, -40960;
	// begin inline asm
	{
	.reg .f64 data;
	ld.global.cg.f64 data, [%rd254];
	add.f64 %fd3313, data, %fd3313;
	}
	// end inline asm
	add.s64 	%rd255, %rd1728, -32768;
	// begin inline asm
	{
	.reg .f64 data;
	ld.global.cg.f64 data, [%rd255];
	add.f64 %fd3313, data, %fd3313;
	}
	// end inline asm
	add.s64 	%rd256, %rd1728, -24576;
	// begin inline asm
	{
	.reg .f64 data;
	ld.global.cg.f64 data, [%rd256];
	add.f64 %fd3313, data, %fd3313;
	}
	// end inline asm
	add.s64 	%rd257, %rd1728, -16384;
	// begin inline asm
	{
	.reg .f64 data;
	ld.global.cg.f64 data, [%rd257];
	add.f64 %fd3313, data, %fd3313;
	}
	// end inline asm
	add.s64 	%rd258, %rd1728, -8192;
	// begin inline asm
	{
	.reg .f64 data;
	ld.global.cg.f64 data, [%rd258];
	add.f64 %fd3313, data, %fd3313;
	}
	// end inline asm
	// begin inline asm
	{
	.reg .f64 data;
	ld.global.cg.f64 data, [%rd1728];
	add.f64 %fd3313, data, %fd3313;
	}
	// end inline asm
	add.s64 	%rd260, %rd1728, 8192;
	// begin inline asm
	{
	.reg .f64 data;
	ld.global.cg.f64 data, [%rd260];
	add.f64 %fd3313, data, %fd3313;
	}
	// end inline asm
	add.s64 	%rd261, %rd1728, 16384;
	// begin inline asm
	{
	.reg .f64 data;
	ld.global.cg.f64 data, [%rd261];
	add.f64 %fd3313, data, %fd3313;
	}
	// end inline asm
	add.s64 	%rd262, %rd1728, 24576;
	// begin inline asm
	{
	.reg .f64 data;
	ld.global.cg.f64 data, [%rd262];
	add.f64 %fd3313, data, %fd3313;
	}
	// end inline asm
	add.s64 	%rd263, %rd1728, 32768;
	// begin inline asm
	{
	.reg .f64 data;
	ld.global.cg.f64 data, [%rd263];
	add.f64 %fd3313, data, %fd3313;
	}
	// end inline asm
	add.s64 	%rd264, %rd1728, 40960;
	// begin inline asm
	{
	.reg .f64 data;
	ld.global.cg.f64 data, [%rd264];
	add.f64 %fd3313, data, %fd3313;
	}
	// end inline asm
	add.s64 	%rd265, %rd1728, 49152;
	// begin inline asm
	{
	.reg .f64 data;
	ld.global.cg.f64 data, [%rd265];
	add.f64 %fd3313, data, %fd3313;
	}
	// end inline asm
	add.s64 	%rd266, %rd1728, 57344;
	// begin inline asm
	{
	.reg .f64 data;
	ld.global.cg.f64 data, [%rd266];
	add.f64 %fd3313, data, %fd3313;
	}
	// end inline asm
	add.s64 	%rd267, %rd1728, 65536;
	// begin inline asm
	{
	.reg .f64 data;
	ld.global.cg.f64 data, [%rd267];
	add.f64 %fd3313, data, %fd3313;
	}
	// end inline asm
	add.s64 	%rd268, %rd1728, 73728;
	// begin inline asm
	{
	.reg .f64 data;
	ld.global.cg.f64 data, [%rd268];
	add.f64 %fd3313, data, %fd3313;
	}
	// end inline asm
	add.s64 	%rd269, %rd1728, 81920;
	// begin inline asm
	{
	.reg .f64 data;
	ld.global.cg.f64 data, [%rd269];
	add.f64 %fd3313, data, %fd3313;
	}
	// end inline asm
	add.s64 	%rd270, %rd1728, 90112;
	// begin inline asm
	{
	.reg .f64 data;
	ld.global.cg.f64 data, [%rd270];
	add.f64 %fd3313, data, %fd3313;
	}
	// end inline asm
	add.s64 	%rd271, %rd1728, 98304;
	// begin inline asm
	{
	.reg .f64 data;
	ld.global.cg.f64 data, [%rd271];
	add.f64 %fd3313, data, %fd3313;
	}
	// end inline asm
	add.s64 	%rd272, %rd1728, 106496;
	// begin inline asm
	{
	.reg .f64 data;
	ld.global.cg.f64 data, [%rd272];
	add.f64 %fd3313, data, %fd3313;
	}
	// end inline asm
	add.s64 	%rd273, %rd1728, 114688;
	// begin inline asm
	{
	.reg .f64 data;
	ld.global.cg.f64 data, [%rd273];
	add.f64 %fd3313, data, %fd3313;
	}
	// end inline asm
	add.s64 	%rd274, %rd1728, 122880;
	// begin inline asm
	{
	.reg .f64 data;
	ld.global.cg.f64 data, [%rd274];
	add.f64 %fd3313, data, %fd3313;
	}
	// end inline asm
	add.s32 	%r14, %r162, 32768;
	add.s64 	%rd1728, %rd1728, 262144;
	setp.lt.u32 	%p6, %r162, 491520;
	mov.u32 	%r162, %r14;
	@%p6 bra 	$L__BB0_11;
	mov.b32 	%r163, 0;
	mov.u64 	%rd1729, %rd1773;
$L__BB0_13:
	add.s64 	%rd275, %rd1729, -131072;
	// begin inline asm
	{
	.reg .f64 data;
	ld.global.cg.f64 data, [%rd275];
	add.f64 %fd3313, data, %fd3313;
	}
	// end inline asm
	add.s64 	%rd276, %rd1729, -122880;
	// begin inline asm
	{
	.reg .f64 data;
	ld.global.cg.f64 data, [%rd276];
	add.f64 %fd3313, data, %fd3313;
	}
	// end inline asm
	add.s64 	%rd277, %rd1729, -114688;
	// begin inline asm
	{
	.reg .f64 data;
	ld.global.cg.f64 data, [%rd277];
	add.f64 %fd3313, data, %fd3313;
	}
	// end inline asm
	add.s64 	%rd278, %rd1729, -106496;
	// begin inline asm
	{
	.reg .f64 data;
	ld.global.cg.f64 data, [%rd278];
	add.f64 %fd3313, data, %fd3313;
	}
	// end inline asm
	add.s64 	%rd279, %rd1729, -98304;
	// begin inline asm
	{
	.reg .f64 data;
	ld.global.cg.f64 data, [%rd279];
	add.f64 %fd3313, data, %fd3313;
	}
	// end inline asm
	add.s64 	%rd280, %rd1729, -90112;
	// begin inline asm
	{
	.reg .f64 data;
	ld.global.cg.f64 data, [%rd280];
	add.f64 %fd3313, data, %fd3313;
	}
	// end inline asm
	add.s64 	%rd281, %rd1729, -81920;
	// begin inline asm
	{
	.reg .f64 data;
	ld.global.cg.f64 data, [%rd281];
	add.f64 %fd3313, data, %fd3313;
	}
	// end inline asm
	add.s64 	%rd282, %rd1729, -73728;
	// begin inline asm
	{
	.reg .f64 data;
	ld.global.cg.f64 data, [%rd282];
	add.f64 %fd3313, data, %fd3313;
	}
	// end inline asm
	add.s64 	%rd283, %rd1729, -65536;
	// begin inline asm
	{
	.reg .f64 data;
	ld.global.cg.f64 data, [%rd283];
	add.f64 %fd3313, data, %fd3313;
	}
	// end inline asm
	add.s64 	%rd284, %rd1729, -57344;
	// begin inline asm
	{
	.reg .f64 data;
	ld.global.cg.f64 data, [%rd284];
	add.f64 %fd3313, data, %fd3313;
	}
	// end inline asm
	add.s64 	%rd285, %rd1729, -49152;
	// begin inline asm
	{
	.reg .f64 data;
	ld.global.cg.f64 data, [%rd285];
	add.f64 %fd3313, data, %fd3313;
	}
	// end inline asm
	add.s64 	%rd286, %rd1729, -40960;
	// begin inline asm
	{
	.reg .f64 data;
	ld.global.cg.f64 data, [%rd286];
	add.f64 %fd3313, data, %fd3313;
	}
	// end inline asm
	add.s64 	%rd287, %rd1729, -32768;
	// begin inline asm
	{
	.reg .f64 data;
	ld.global.cg.f64 data, [%rd287];
	add.f64 %fd3313, data, %fd3313;
	}
	// end inline asm
	add.s64 	%rd288, %rd1729, -24576;
	// begin inline asm
	{
	.reg .f64 data;
	ld.global.cg.f64 data, [%rd288];
	add.f64 %fd3313, data, %fd3313;
	}
	// end inline asm
	add.s64 	%rd289, %rd1729, -16384;
	// begin inline asm
	{
	.reg .f64 data;
	ld.global.cg.f64 data, [%rd289];
	add.f64 %fd3313, data, %fd3313;
	}
	// end inline asm
	add.s64 	%rd290, %rd1729, -8192;
	// begin inline asm
	{
	.reg .f64 data;
	ld.global.cg.f64 data, [%rd290];
	add.f64 %fd3313, data, %fd3313;
	}
	// end inline asm
	// begin inline asm
	{
	.reg .f64 data;
	ld.global.cg.f64 data, [%rd1729];
	add.f64 %fd3313, data, %fd3313;
	}
	// end inline asm
	add.s64 	%rd292, %rd1729, 8192;
	// begin inline asm
	{
	.reg .f64 data;
	ld.global.cg.f64 data, [%rd292];
	add.f64 %fd3313, data, %fd3313;
	}
	// end inline asm
	add.s64 	%rd293, %rd1729, 16384;
	// begin inline asm
	{
	.reg .f64 data;
	ld.global.cg.f64 data, [%rd293];
	add.f64 %fd3313, data, %fd3313;
	}
	// end inline asm
	add.s64 	%rd294, %rd1729, 24576;
	// begin inline asm
	{
	.reg .f64 data;
	ld.global.cg.f64 data, [%rd294];
	add.f64 %fd3313, data, %fd3313;
	}
	// end inline asm
	add.s64 	%rd295, %rd1729, 32768;
	// begin inline asm
	{
	.reg .f64 data;
	ld.global.cg.f64 data, [%rd295];
	add.f64 %fd3313, data, %fd3313;
	}
	// end inline asm
	add.s64 	%rd296, %rd1729, 40960;
	// begin inline asm
	{
	.reg .f64 data;
	ld.global.cg.f64 data, [%rd296];
	add.f64 %fd3313, data, %fd3313;
	}
	// end inline asm
	add.s64 	%rd297, %rd1729, 49152;
	// begin inline asm
	{
	.reg .f64 data;
	ld.global.cg.f64 data, [%rd297];
	add.f64 %fd3313, data, %fd3313;
	}
	// end inline asm
	add.s64 	%rd298, %rd1729, 57344;
	// begin inline asm
	{
	.reg .f64 data;
	ld.global.cg.f64 data, [%rd298];
	add.f64 %fd3313, data, %fd3313;
	}
	// end inline asm
	add.s64 	%rd299, %rd1729, 65536;
	// begin inline asm
	{
	.reg .f64 data;
	ld.global.cg.f64 data, [%rd299];
	add.f64 %fd3313, data, %fd3313;
	}
	// end inline asm
	add.s64 	%rd300, %rd1729, 73728;
	// begin inline asm
	{
	.reg .f64 data;
	ld.global.cg.f64 data, [%rd300];
	add.f64 %fd3313, data, %fd3313;
	}
	// end inline asm
	add.s64 	%rd301, %rd1729, 81920;
	// begin inline asm
	{
	.reg .f64 data;
	ld.global.cg.f64 data, [%rd301];
	add.f64 %fd3313, data, %fd3313;
	}
	// end inline asm
	add.s64 	%rd302, %rd1729, 90112;
	// begin inline asm
	{
	.reg .f64 data;
	ld.global.cg.f64 data, [%rd302];
	add.f64 %fd3313, data, %fd3313;
	}
	// end inline asm
	add.s64 	%rd303, %rd1729, 98304;
	// begin inline asm
	{
	.reg .f64 data;
	ld.global.cg.f64 data, [%rd303];
	add.f64 %fd3313, data, %fd3313;
	}
	// end inline asm
	add.s64 	%rd304, %rd1729, 106496;
	// begin inline asm
	{
	.reg .f64 data;
	ld.global.cg.f64 data, [%rd304];
	add.f64 %fd3313, data, %fd3313;
	}
	// end inline asm
	add.s64 	%rd305, %rd1729, 114688;
	// begin inline asm
	{
	.reg .f64 data;
	ld.global.cg.f64 data, [%rd305];
	add.f64 %fd3313, data, %fd3313;
	}
	// end inline asm
	add.s64 	%rd306, %rd1729, 122880;
	// begin inline asm
	{
	.reg .f64 data;
	ld.global.cg.f64 data, [%rd306];
	add.f64 %fd3313, data, %fd3313;
	}
	// end inline asm
	add.s32 	%r16, %r163, 32768;
	add.s64 	%rd1729, %rd1729, 262144;
	setp.lt.u32 	%p7, %r163, 491520;
	mov.u32 	%r163, %r16;
	@%p7 bra 	$L__BB0_13;
	mov.b32 	%r164, 0;
	mov.u64 	%rd1730, %rd1773;
$L__BB0_15:
	add.s64 	%rd307, %rd1730, -131072;
	// begin inline asm
	{
	.reg .f64 data;
	ld.global.cg.f64 data, [%rd307];
	add.f64 %fd3313, data, %fd3313;
	}
	// end inline asm
	add.s64 	%rd308, %rd1730, -122880;
	// begin inline asm
	{
	.reg .f64 data;
	ld.global.cg.f64 data, [%rd308];
	add.f64 %fd3313, data, %fd3313;
	}
	// end inline asm
	add.s64 	%rd309, %rd1730, -114688;
	// begin inline asm
	{
	.reg .f64 data;
	ld.global.cg.f64 data, [%rd309];
	add.f64 %fd3313, data, %fd3313;
	}
	// end inline asm
	add.s64 	%rd310, %rd1730, -106496;
	// begin inline asm
	{
	.reg .f64 data;
	ld.global.cg.f64 data, [%rd310];
	add.f64 %fd3313, data, %fd3313;
	}
	// end inline asm
	add.s64 	%rd311, %rd1730, -98304;
	// begin inline asm
	{
	.reg .f64 data;
	ld.global.cg.f64 data, [%rd311];
	add.f64 %fd3313, data, %fd3313;
	}
	// end inline asm
	add.s64 	%rd312, %rd1730, -90112;
	// begin inline asm
	{
	.reg .f64 data;
	ld.global.cg.f64 data, [%rd312];
	add.f64 %fd3313, data, %fd3313;
	}
	// end inline asm
	add.s64 	%rd313, %rd1730, -81920;
	// begin inline asm
	{
	.reg .f64 data;
	ld.global.cg.f64 data, [%rd313];
	add.f64 %fd3313, data, %fd3313;
	}
	// end inline asm
	add.s64 	%rd314, %rd1730, -73728;
	// begin inline asm
	{
	.reg .f64 data;
	ld.global.cg.f64 data, [%rd314];
	add.f64 %fd3313, data, %fd3313;
	}
	// end inline asm
	add.s64 	%rd315, %rd1730, -65536;
	// begin inline asm
	{
	.reg .f64 data;
	ld.global.cg.f64 data, [%rd315];
	add.f64 %fd3313, data, %fd3313;
	}
	// end inline asm
	add.s64 	%rd316, %rd1730, -57344;
	// begin inline asm
	{
	.reg .f64 data;
	ld.global.cg.f64 data, [%rd316];
	add.f64 %fd3313, data, %fd3313;
	}
	// end inline asm
	add.s64 	%rd317, %rd1730, -49152;
	// begin inline asm
	{
	.reg .f64 data;
	ld.global.cg.f64 data, [%rd317];
	add.f64 %fd3313, data, %fd3313;
	}
	// end inline asm
	add.s64 	%rd318, %rd1730, -40960;
	// begin inline asm
	{
	.reg .f64 data;
	ld.global.cg.f64 data, [%rd318];
	add.f64 %fd3313, data, %fd3313;
	}
	// end inline asm
	add.s64 	%rd319, %rd1730, -32768;
	// begin inline asm
	{
	.reg .f64 data;
	ld.global.cg.f64 data, [%rd319];
	add.f64 %fd3313, data, %fd3313;
	}
	// end inline asm
	add.s64 	%rd320, %rd1730, -24576;
	// begin inline asm
	{
	.reg .f64 data;
	ld.global.cg.f64 data, [%rd320];
	add.f64 %fd3313, data, %fd3313;
	}
	// end inline asm
	add.s64 	%rd321, %rd1730, -16384;
	// begin inline asm
	{
	.reg .f64 data;
	ld.global.cg.f64 data, [%rd321];
	add.f64 %fd3313, data, %fd3313;
	}
	// end inline asm
	add.s64 	%rd322, %rd1730, -8192;
	// begin inline asm
	{
	.reg .f64 data;
	ld.global.cg.f64 data, [%rd322];
	add.f64 %fd3313, data, %fd3313;
	}
	// end inline asm
	// begin inline asm
	{
	.reg .f64 data;
	ld.global.cg.f64 data, [%rd1730];
	add.f64 %fd3313, data, %fd3313;
	}
	// end inline asm
	add.s64 	%rd324, %rd1730, 8192;
	// begin inline asm
	{
	.reg .f64 data;
	ld.global.cg.f64 data, [%rd324];
	add.f64 %fd3313, data, %fd3313;
	}
	// end inline asm
	add.s64 	%rd325, %rd1730, 16384;
	// begin inline asm
	{
	.reg .f64 data;
	ld.global.cg.f64 data, [%rd325];
	add.f64 %fd3313, data, %fd3313;
	}
	// end inline asm
	add.s64 	%rd326, %rd1730, 24576;
	// begin inline asm
	{
	.reg .f64 data;
	ld.global.cg.f64 data, [%rd326];
	add.f64 %fd3313, data, %fd3313;
	}
	// end inline asm
	add.s64 	%rd327, %rd1730, 32768;
	// begin inline asm
	{
	.reg .f64 data;
	ld.global.cg.f64 data, [%rd327];
	add.f64 %fd3313, data, %fd3313;
	}
	// end inline asm
	add.s64 	%rd328, %rd1730, 40960;
	// begin inline asm
	{
	.reg .f64 data;
	ld.global.cg.f64 data, [%rd328];
	add.f64 %fd3313, data, %fd3313;
	}
	// end inline asm
	add.s64 	%rd329, %rd1730, 49152;
	// begin inline asm
	{
	.reg .f64 data;
	ld.global.cg.f64 data, [%rd329];
	add.f64 %fd3313, data, %fd3313;
	}
	// end inline asm
	add.s64 	%rd330, %rd1730, 57344;
	// begin inline asm
	{
	.reg .f64 data;
	ld.global.cg.f64 data, [%rd330];
	add.f64 %fd3313, data, %fd3313;
	}
	// end inline asm
	add.s64 	%rd331, %rd1730, 65536;
	// begin inline asm
	{
	.reg .f64 data;
	ld.global.cg.f64 data, [%rd331];
	add.f64 %fd3313, data, %fd3313;
	}
	// end inline asm
	add.s64 	%rd332, %rd1730, 73728;
	// begin inline asm
	{
	.reg .f64 data;
	ld.global.cg.f64 data, [%rd332];
	add.f64 %fd3313, data, %fd3313;
	}
	// end inline asm
	add.s64 	%rd333, %rd1730, 81920;
	// begin inline asm
	{
	.reg .f64 data;
	ld.global.cg.f64 data, [%rd333];
	add.f64 %fd3313, data, %fd3313;
	}
	// end inline asm
	add.s64 	%rd334, %rd1730, 90112;
	// begin inline asm
	{
	.reg .f64 data;
	ld.global.cg.f64 data, [%rd334];
	add.f64 %fd3313, data, %fd3313;
	}
	// end inline asm
	add.s64 	%rd335, %rd1730, 98304;
	// begin inline asm
	{
	.reg .f64 data;
	ld.global.cg.f64 data, [%rd335];
	add.f64 %fd3313, data, %fd3313;
	}
	// end inline asm
	add.s64 	%rd336, %rd1730, 106496;
	// begin inline asm
	{
	.reg .f64 data;
	ld.global.cg.f64 data, [%rd336];
	add.f64 %fd3313, data, %fd3313;
	}
	// end inline asm
	add.s64 	%rd337, %rd1730, 114688;
	// begin inline asm
	{
	.reg .f64 data;
	ld.global.cg.f64 data, [%rd337];
	add.f64 %fd3313, data, %fd3313;
	}
	// end inline asm
	add.s64 	%rd338, %rd1730, 122880;
	// begin inline asm
	{
	.reg .f64 data;
	ld.global.cg.f64 data, [%rd338];
	add.f64 %fd3313, data, %fd3313;
	}
	// end inline asm
	add.s32 	%r18, %r164, 32768;
	add.s64 	%rd1730, %rd1730, 262144;
	setp.lt.u32 	%p8, %r164, 491520;
	mov.u32 	%r164, %r18;
	@%p8 bra 	$L__BB0_15;
	mov.b32 	%r165, 0;
	mov.u64 	%rd1731, %rd1773;
$L__BB0_17:
	add.s64 	%rd339, %rd1731, -131072;
	// begin inline asm
	{
	.reg .f64 data;
	ld.global.cg.f64 data, [%rd339];
	add.f64 %fd3313, data, %fd3313;
	}
	// end inline asm
	add.s64 	%rd340, %rd1731, -122880;
	// begin inline asm
	{
	.reg .f64 data;
	ld.global.cg.f64 data, [%rd340];
	add.f64 %fd3313, data, %fd3313;
	}
	// end inline asm
	add.s64 	%rd341, %rd1731, -114688;
	// begin inline asm
	{
	.reg .f64 data;
	ld.global.cg.f64 data, [%rd341];
	add.f64 %fd3313, data, %fd3313;
	}
	// end inline asm
	add.s64 	%rd342, %rd1731, -106496;
	// begin inline asm
	{
	.reg .f64 data;
	ld.global.cg.f64 data, [%rd342];
	add.f64 %fd3313, data, %fd3313;
	}
	// end inline asm
	add.s64 	%rd343, %rd1731, -98304;
	// begin inline asm
	{
	.reg .f64 data;
	ld.global.cg.f64 data, [%rd343];
	add.f64 %fd3313, data, %fd3313;
	}
	// end inline asm
	add.s64 	%rd344, %rd1731, -90112;
	// begin inline asm
	{
	.reg .f64 data;
	ld.global.cg.f64 data, [%rd344];
	add.f64 %fd3313, data, %fd3313;
	}
	// end inline asm
	add.s64 	%rd345, %rd1731, -81920;
	// begin inline asm
	{
	.reg .f64 data;
	ld.global.cg.f64 data, [%rd345];
	add.f64 %fd3313, data, %fd3313;
	}
	// end inline asm
	add.s64 	%rd346, %rd1731, -73728;
	// begin inline asm
	{
	.reg .f64 data;
	ld.global.cg.f64 data, [%rd346];
	add.f64 %fd3313, data, %fd3313;
	}
	// end inline asm
	add.s64 	%rd347, %rd1731, -65536;
	// begin inline asm
	{
	.reg .f64 data;
	ld.global.cg.f64 data, [%rd347];
	add.f64 %fd3313, data, %fd3313;
	}
	// end inline asm
	add.s64 	%rd348, %rd1731, -57344;
	// begin inline asm
	{
	.reg .f64 data;
	ld.global.cg.f64 data, [%rd348];
	add.f64 %fd3313, data, %fd3313;
	}
	// end inline asm
	add.s64 	%rd349, %rd1731, -49152;
	// begin inline asm
	{
	.reg .f64 data;
	ld.global.cg.f64 data, [%rd349];
	add.f64 %fd3313, data, %fd3313;
	}
	// end inline asm
	add.s64 	%rd350, %rd1731, -40960;
	// begin inline asm
	{
	.reg .f64 data;
	ld.global.cg.f64 data, [%rd350];
	add.f64 %fd3313, data, %fd3313;
	}
	// end inline asm
	add.s64 	%rd351, %rd1731, -32768;
	// begin inline asm
	{
	.reg .f64 data;
	ld.global.cg.f64 data, [%rd351];
	add.f64 %fd3313, data, %fd3313;
	}
	// end inline asm
	add.s64 	%rd352, %rd1731, -24576;
	// begin inline asm
	{
	.reg .f64 data;
	ld.global.cg.f64 data, [%rd352];
	add.f64 %fd3313, data, %fd3313;
	}
	// end inline asm
	add.s64 	%rd353, %rd1731, -16384;
	// begin inline asm
	{
	.reg .f64 data;
	ld.global.cg.f64 data, [%rd353];
	add.f64 %fd3313, data, %fd3313;
	}
	// end inline asm
	add.s64 	%rd354, %rd1731, -8192;
	// begin inline asm
	{
	.reg .f64 data;
	ld.global.cg.f64 data, [%rd354];
	add.f64 %fd3313, data, %fd3313;
	}
	// end inline asm
	// begin inline asm
	{
	.reg .f64 data;
	ld.global.cg.f64 data, [%rd1731];
	add.f64 %fd3313, data, %fd3313;
	}
	// end inline asm
	add.s64 	%rd356, %rd1731, 8192;
	// begin inline asm
	{
	.reg .f64 data;
	ld.global.cg.f64 data, [%rd356];
	add.f64 %fd3313, data, %fd3313;
	}
	// end inline asm
	add.s64 	%rd357, %rd1731, 16384;
	// begin inline asm
	{
	.reg .f64 data;
	ld.global.cg.f64 data, [%rd357];
	add.f64 %fd3313, data, %fd3313;
	}
	// end inline asm
	add.s64 	%rd358, %rd1731, 24576;
	// begin inline asm
	{
	.reg .f64 data;
	ld.global.cg.f64 data, [%rd358];
	add.f64 %fd3313, data, %fd3313;
	}
	// end inline asm
	add.s64 	%rd359, %rd1731, 32768;
	// begin inline asm
	{
	.reg .f64 data;
	ld.global.cg.f64 data, [%rd359];
	add.f64 %fd3313, data, %fd3313;
	}
	// end inline asm
	add.s64 	%rd360, %rd1731, 40960;
	// begin inline asm
	{
	.reg .f64 data;
	ld.global.cg.f64 data, [%rd360];
	add.f64 %fd3313, data, %fd3313;
	}
	// end inline asm
	add.s64 	%rd361, %rd1731, 49152;
	// begin inline asm
	{
	.reg .f64 data;
	ld.global.cg.f64 data, [%rd361];
	add.f64 %fd3313, data, %fd3313;
	}
	// end inline asm
	add.s64 	%rd362, %rd1731, 57344;
	// begin inline asm
	{
	.reg .f64 data;
	ld.global.cg.f64 data, [%rd362];
	add.f64 %fd3313, data, %fd3313;
	}
	// end inline asm
	add.s64 	%rd363, %rd1731, 65536;
	// begin inline asm
	{
	.reg .f64 data;
	ld.global.cg.f64 data, [%rd363];
	add.f64 %fd3313, data, %fd3313;
	}
	// end inline asm
	add.s64 	%rd364, %rd1731, 73728;
	// begin inline asm
	{
	.reg .f64 data;
	ld.global.cg.f64 data, [%rd364];
	add.f64 %fd3313, data, %fd3313;
	}
	// end inline asm
	add.s64 	%rd365, %rd1731, 81920;
	// begin inline asm
	{
	.reg .f64 data;
	ld.global.cg.f64 data, [%rd365];
	add.f64 %fd3313, data, %fd3313;
	}
	// end inline asm
	add.s64 	%rd366, %rd1731, 90112;
	// begin inline asm
	{
	.reg .f64 data;
	ld.global.cg.f64 data, [%rd366];
	add.f64 %fd3313, data, %fd3313;
	}
	// end inline asm
	add.s64 	%rd367, %rd1731, 98304;
	// begin inline asm
	{
	.reg .f64 data;
	ld.global.cg.f64 data, [%rd367];
	add.f64 %fd3313, data, %fd3313;
	}
	// end inline asm
	add.s64 	%rd368, %rd1731, 106496;
	// begin inline asm
	{
	.reg .f64 data;
	ld.global.cg.f64 data, [%rd368];
	add.f64 %fd3313, data, %fd3313;
	}
	// end inline asm
	add.s64 	%rd369, %rd1731, 114688;
	// begin inline asm
	{
	.reg .f64 data;
	ld.global.cg.f64 data, [%rd369];
	add.f64 %fd3313, data, %fd3313;
	}
	// end inline asm
	add.s64 	%rd370, %rd1731, 122880;
	// begin inline asm
	{
	.reg .f64 data;
	ld.global.cg.f64 data, [%rd370];
	add.f64 %fd3313, data, %fd3313;
	}
	// end inline asm
	add.s32 	%r20, %r165, 32768;
	add.s64 	%rd1731, %rd1731, 262144;
	setp.lt.u32 	%p9, %r165, 491520;
	mov.u32 	%r165, %r20;
	@%p9 bra 	$L__BB0_17;
	mov.b32 	%r166, 0;
	mov.u64 	%rd1732, %rd1773;
$L__BB0_19:
	add.s64 	%rd371, %rd1732, -131072;
	// begin inline asm
	{
	.reg .f64 data;
	ld.global.cg.f64 data, [%rd371];
	add.f64 %fd3313, data, %fd3313;
	}
	// end inline asm
	add.s64 	%rd372, %rd1732, -122880;
	// begin inline asm
	{
	.reg .f64 data;
	ld.global.cg.f64 data, [%rd372];
	add.f64 %fd3313, data, %fd3313;
	}
	// end inline asm
	add.s64 	%rd373, %rd1732, -114688;
	// begin inline asm
	{
	.reg .f64 data;
	ld.global.cg.f64 data, [%rd373];
	add.f64 %fd3313, data, %fd3313;
	}
	// end inline asm
	add.s64 	%rd374, %rd1732, -106496;
	// begin inline asm
	{
	.reg .f64 data;
	ld.global.cg.f64 data, [%rd374];
	add.f64 %fd3313, data, %fd3313;
	}
	// end inline asm
	add.s64 	%rd375, %rd1732, -98304;
	// begin inline asm
	{
	.reg .f64 data;
	ld.global.cg.f64 data, [%rd375];
	add.f64 %fd3313, data, %fd3313;
	}
	// end inline asm
	add.s64 	%rd376, %rd1732, -90112;
	// begin inline asm
	{
	.reg .f64 data;
	ld.global.cg.f64 data, [%rd376];
	add.f64 %fd3313, data, %fd3313;
	}
	// end inline asm
	add.s64 	%rd377, %rd1732, -81920;
	// begin inline asm
	{
	.reg .f64 data;
	ld.global.cg.f64 data, [%rd377];
	add.f64 %fd3313, data, %fd3313;
	}
	// end inline asm
	add.s64 	%rd378, %rd1732, -73728;
	// begin inline asm
	{
	.reg .f64 data;
	ld.global.cg.f64 data, [%rd378];
	add.f64 %fd3313, data, %fd3313;
	}
	// end inline asm
	add.s64 	%rd379, %rd1732, -65536;
	// begin inline asm
	{
	.reg .f64 data;
	ld.global.cg.f64 data, [%rd379];
	add.f64 %fd3313, data, %fd3313;
	}
	// end inline asm
	add.s64 	%rd380, %rd1732, -57344;
	// begin inline asm
	{
	.reg .f64 data;
	ld.global.cg.f64 data, [%rd380];
	add.f64 %fd3313, data, %fd3313;
	}
	// end inline asm
	add.s64 	%rd381, %rd1732, -49152;
	// begin inline asm
	{
	.reg .f64 data;
	ld.global.cg.f64 data, [%rd381];
	add.f64 %fd3313, data, %fd3313;
	}
	// end inline asm
	add.s64 	%rd382, %rd1732, -40960;
	// begin inline asm
	{
	.reg .f64 data;
	ld.global.cg.f64 data, [%rd382];
	add.f64 %fd3313, data, %fd3313;
	}
	// end inline asm
	add.s64 	%rd383, %rd1732, -32768;
	// begin inline asm
	{
	.reg .f64 data;
	ld.global.cg.f64 data, [%rd383];
	add.f64 %fd3313, data, %fd3313;
	}
	// end inline asm
	add.s64 	%rd384, %rd1732, -24576;
	// begin inline asm
	{
	.reg .f64 data;
	ld.global.cg.f64 data, [%rd384];
	add.f64 %fd3313, data, %fd3313;
	}
	// end inline asm
	add.s64 	%rd385, %rd1732, -16384;
	// begin inline asm
	{
	.reg .f64 data;
	ld.global.cg.f64 data, [%rd385];
	add.f64 %fd3313, data, %fd3313;
	}
	// end inline asm
	add.s64 	%rd386, %rd1732, -8192;
	// begin inline asm
	{
	.reg .f64 data;
	ld.global.cg.f64 data, [%rd386];
	add.f64 %fd3313, data, %fd3313;
	}
	// end inline asm
	// begin inline asm
	{
	.reg .f64 data;
	ld.global.cg.f64 data, [%rd1732];
	add.f64 %fd3313, data, %fd3313;
	}
	// end inline asm
	add.s64 	%rd388, %rd1732, 8192;
	// begin inline asm
	{
	.reg .f64 data;
	ld.global.cg.f64 data, [%rd388];
	add.f64 %fd3313, data, %fd3313;
	}
	// end inline asm
	add.s64 	%rd389, %rd1732, 16384;
	// begin inline asm
	{
	.reg .f64 data;
	ld.global.cg.f64 data, [%rd389];
	add.f64 %fd3313, data, %fd3313;
	}
	// end inline asm
	add.s64 	%rd390, %rd1732, 24576;
	// begin inline asm
	{
	.reg .f64 data;
	ld.global.cg.f64 data, [%rd390];
	add.f64 %fd3313, data, %fd3313;
	}
	// end inline asm
	add.s64 	%rd391, %rd1732, 32768;
	// begin inline asm
	{
	.reg .f64 data;
	ld.global.cg.f64 data, [%rd391];
	add.f64 %fd3313, data, %fd3313;
	}
	// end inline asm
	add.s64 	%rd392, %rd1732, 40960;
	// begin inline asm
	{
	.reg .f64 data;
	ld.global.cg.f64 data, [%rd392];
	add.f64 %fd3313, data, %fd3313;
	}
	// end inline asm
	add.s64 	%rd393, %rd1732, 49152;
	// begin inline asm
	{
	.reg .f64 data;
	ld.global.cg.f64 data, [%rd393];
	add.f64 %fd3313, data, %fd3313;
	}
	// end inline asm
	add.s64 	%rd394, %rd1732, 57344;
	// begin inline asm
	{
	.reg .f64 data;
	ld.global.cg.f64 data, [%rd394];
	add.f64 %fd3313, data, %fd3313;
	}
	// end inline asm
	add.s64 	%rd395, %rd1732, 65536;
	// begin inline asm
	{
	.reg .f64 data;
	ld.global.cg.f64 data, [%rd395];
	add.f64 %fd3313, data, %fd3313;
	}
	// end inline asm
	add.s64 	%rd396, %rd1732, 73728;
	// begin inline asm
	{
	.reg .f64 data;
	ld.global.cg.f64 data, [%rd396];
	add.f64 %fd3313, data, %fd3313;
	}
	// end inline asm
	add.s64 	%rd397, %rd1732, 81920;
	// begin inline asm
	{
	.reg .f64 data;
	ld.global.cg.f64 data, [%rd397];
	add.f64 %fd3313, data, %fd3313;
	}
	// end inline asm
	add.s64 	%rd398, %rd1732, 90112;
	// begin inline asm
	{
	.reg .f64 data;
	ld.global.cg.f64 data, [%rd398];
	add.f64 %fd3313, data, %fd3313;
	}
	// end inline asm
	add.s64 	%rd399, %rd1732, 98304;
	// begin inline asm
	{
	.reg .f64 data;
	ld.global.cg.f64 data, [%rd399];
	add.f64 %fd3313, data, %fd3313;
	}
	// end inline asm
	add.s64 	%rd400, %rd1732, 106496;
	// begin inline asm
	{
	.reg .f64 data;
	ld.global.cg.f64 data, [%rd400];
	add.f64 %fd3313, data, %fd3313;
	}
	// end inline asm
	add.s64 	%rd401, %rd1732, 114688;
	// begin inline asm
	{
	.reg .f64 data;
	ld.global.cg.f64 data, [%rd401];
	add.f64 %fd3313, data, %fd3313;
	}
	// end inline asm
	add.s64 	%rd402, %rd1732, 122880;
	// begin inline asm
	{
	.reg .f64 data;
	ld.global.cg.f64 data, [%rd402];
	add.f64 %fd3313, data, %fd3313;
	}
	// end inline asm
	add.s32 	%r22, %r166, 32768;
	add.s64 	%rd1732, %rd1732, 262144;
	setp.lt.u32 	%p10, %r166, 491520;
	mov.u32 	%r166, %r22;
	@%p10 bra 	$L__BB0_19;
	mov.b32 	%r167, 0;
	mov.u64 	%rd1733, %rd1773;
$L__BB0_21:
	add.s64 	%rd403, %rd1733, -131072;
	// begin inline asm
	{
	.reg .f64 data;
	ld.global.cg.f64 data, [%rd403];
	add.f64 %fd3313, data, %fd3313;
	}
	// end inline asm
	add.s64 	%rd404, %rd1733, -122880;
	// begin inline asm
	{
	.reg .f64 data;
	ld.global.cg.f64 data, [%rd404];
	add.f64 %fd3313, data, %fd3313;
	}
	// end inline asm
	add.s64 	%rd405, %rd1733, -114688;
	// begin inline asm
	{
	.reg .f64 data;
	ld.global.cg.f64 data, [%rd405];
	add.f64 %fd3313, data, %fd3313;
	}
	// end inline asm
	add.s64 	%rd406, %rd1733, -106496;
	// begin inline asm
	{
	.reg .f64 data;
	ld.global.cg.f64 data, [%rd406];
	add.f64 %fd3313, data, %fd3313;
	}
	// end inline asm
	add.s64 	%rd407, %rd1733, -98304;
	// begin inline asm
	{
	.reg .f64 data;
	ld.global.cg.f64 data, [%rd407];
	add.f64 %fd3313, data, %fd3313;
	}
	// end inline asm
	add.s64 	%rd408, %rd1733, -90112;
	// begin inline asm
	{
	.reg .f64 data;
	ld.global.cg.f64 data, [%rd408];
	add.f64 %fd3313, data, %fd3313;
	}
	// end inline asm
	add.s64 	%rd409, %rd1733, -81920;
	// begin inline asm
	{
	.reg .f64 data;
	ld.global.cg.f64 data, [%rd409];
	add.f64 %fd3313, data, %fd3313;
	}
	// end inline asm
	add.s64 	%rd410, %rd1733, -73728;
	// begin inline asm
	{
	.reg .f64 data;
	ld.global.cg.f64 data, [%rd410];
	add.f64 %fd3313, data, %fd3313;
	}
	// end inline asm
	add.s64 	%rd411, %rd1733, -65536;
	// begin inline asm
	{
	.reg .f64 data;
	ld.global.cg.f64 data, [%rd411];
	add.f64 %fd3313, data, %fd3313;
	}
	// end inline asm
	add.s64 	%rd412, %rd1733, -57344;
	// begin inline asm
	{
	.reg .f64 data;
	ld.global.cg.f64 data, [%rd412];
	add.f64 %fd3313, data, %fd3313;
	}
	// end inline asm
	add.s64 	%rd413, %rd1733, -49152;
	// begin inline asm
	{
	.reg .f64 data;
	ld.global.cg.f64 data, [%rd413];
	add.f64 %fd3313, data, %fd3313;
	}
	// end inline asm
	add.s64 	%rd414, %rd1733, -40960;
	// begin inline asm
	{
	.reg .f64 data;
	ld.global.cg.f64 data, [%rd414];
	add.f64 %fd3313, data, %fd3313;
	}
	// end inline asm
	add.s64 	%rd415, %rd1733, -32768;
	// begin inline asm
	{
	.reg .f64 data;
	ld.global.cg.f64 data, [%rd415];
	add.f64 %fd3313, data, %fd3313;
	}
	// end inline asm
	add.s64 	%rd416, %rd1733, -24576;
	// begin inline asm
	{
	.reg .f64 data;
	ld.global.cg.f64 data, [%rd416];
	add.f64 %fd3313, data, %fd3313;
	}
	// end inline asm
	add.s64 	%rd417, %rd1733, -16384;
	// begin inline asm
	{
	.reg .f64 data;
	ld.global.cg.f64 data, [%rd417];
	add.f64 %fd3313, data, %fd3313;
	}
	// end inline asm
	add.s64 	%rd418, %rd1733, -8192;
	// begin inline asm
	{
	.reg .f64 data;
	ld.global.cg.f64 data, [%rd418];
	add.f64 %fd3313, data, %fd3313;
	}
	// end inline asm
	// begin inline asm
	{
	.reg .f64 data;
	ld.global.cg.f64 data, [%rd1733];
	add.f64 %fd3313, data, %fd3313;
	}
	// end inline asm
	add.s64 	%rd420, %rd1733, 8192;
	// begin inline asm
	{
	.reg .f64 data;
	ld.global.cg.f64 data, [%rd420];
	add.f64 %fd3313, data, %fd3313;
	}
	// end inline asm
	add.s64 	%rd421, %rd1733, 16384;
	// begin inline asm
	{
	.reg .f64 data;
	ld.global.cg.f64 data, [%rd421];
	add.f64 %fd3313, data, %fd3313;
	}
	// end inline asm
	add.s64 	%rd422, %rd1733, 24576;
	// begin inline asm
	{
	.reg .f64 data;
	ld.global.cg.f64 data, [%rd422];
	add.f64 %fd3313, data, %fd3313;
	}
	// end inline asm
	add.s64 	%rd423, %rd1733, 32768;
	// begin inline asm
	{
	.reg .f64 data;
	ld.global.cg.f64 data, [%rd423];
	add.f64 %fd3313, data, %fd3313;
	}
	// end inline asm
	add.s64 	%rd424, %rd1733, 40960;
	// begin inline asm
	{
	.reg .f64 data;
	ld.global.cg.f64 data, [%rd424];
	add.f64 %fd3313, data, %fd3313;
	}
	// end inline asm
	add.s64 	%rd425, %rd1733, 49152;
	// begin inline asm
	{
	.reg .f64 data;
	ld.global.cg.f64 data, [%rd425];
	add.f64 %fd3313, data, %fd3313;
	}
	// end inline asm
	add.s64 	%rd426, %rd1733, 57344;
	// begin inline asm
	{
	.reg .f64 data;
	ld.global.cg.f64 data, [%rd426];
	add.f64 %fd3313, data, %fd3313;
	}
	// end inline asm
	add.s64 	%rd427, %rd1733, 65536;
	// begin inline asm
	{
	.reg .f64 data;
	ld.global.cg.f64 data, [%rd427];
	add.f64 %fd3313, data, %fd3313;
	}
	// end inline asm
	add.s64 	%rd428, %rd1733, 73728;
	// begin inline asm
	{
	.reg .f64 data;
	ld.global.cg.f64 data, [%rd428];
	add.f64 %fd3313, data, %fd3313;
	}
	// end inline asm
	add.s64 	%rd429, %rd1733, 81920;
	// begin inline asm
	{
	.reg .f64 data;
	ld.global.cg.f64 data, [%rd429];
	add.f64 %fd3313, data, %fd3313;
	}
	// end inline asm
	add.s64 	%rd430, %rd1733, 90112;
	// begin inline asm
	{
	.reg .f64 data;
	ld.global.cg.f64 data, [%rd430];
	add.f64 %fd3313, data, %fd3313;
	}
	// end inline asm
	add.s64 	%rd431, %rd1733, 98304;
	// begin inline asm
	{
	.reg .f64 data;
	ld.global.cg.f64 data, [%rd431];
	add.f64 %fd3313, data, %fd3313;
	}
	// end inline asm
	add.s64 	%rd432, %rd1733, 106496;
	// begin inline asm
	{
	.reg .f64 data;
	ld.global.cg.f64 data, [%rd432];
	add.f64 %fd3313, data, %fd3313;
	}
	// end inline asm
	add.s64 	%rd433, %rd1733, 114688;
	// begin inline asm
	{
	.reg .f64 data;
	ld.global.cg.f64 data, [%rd433];
	add.f64 %fd3313, data, %fd3313;
	}
	// end inline asm
	add.s64 	%rd434, %rd1733, 122880;
	// begin inline asm
	{
	.reg .f64 data;
	ld.global.cg.f64 data, [%rd434];
	add.f64 %fd3313, data, %fd3313;
	}
	// end inline asm
	add.s32 	%r24, %r167, 32768;
	add.s64 	%rd1733, %rd1733, 262144;
	setp.lt.u32 	%p11, %r167, 491520;
	mov.u32 	%r167, %r24;
	@%p11 bra 	$L__BB0_21;
	mov.b32 	%r168, 0;
	mov.u64 	%rd1734, %rd1773;
$L__BB0_23:
	add.s64 	%rd435, %rd1734, -131072;
	// begin inline asm
	{
	.reg .f64 data;
	ld.global.cg.f64 data, [%rd435];
	add.f64 %fd3313, data, %fd3313;
	}
	// end inline asm
	add.s64 	%rd436, %rd1734, -122880;
	// begin inline asm
	{
	.reg .f64 data;
	ld.global.cg.f64 data, [%rd436];
	add.f64 %fd3313, data, %fd3313;
	}
	// end inline asm
	add.s64 	%rd437, %rd1734, -114688;
	// begin inline asm
	{
	.reg .f64 data;
	ld.global.cg.f64 data, [%rd437];
	add.f64 %fd3313, data, %fd3313;
	}
	// end inline asm
	add.s64 	%rd438, %rd1734, -106496;
	// begin inline asm
	{
	.reg .f64 data;
	ld.global.cg.f64 data, [%rd438];
	add.f64 %fd3313, data, %fd3313;
	}
	// end inline asm
	add.s64 	%rd439, %rd1734, -98304;
	// begin inline asm
	{
	.reg .f64 data;
	ld.global.cg.f64 data, [%rd439];
	add.f64 %fd3313, data, %fd3313;
	}
	// end inline asm
	add.s64 	%rd440, %rd1734, -90112;
	// begin inline asm
	{
	.reg .f64 data;
	ld.global.cg.f64 data, [%rd440];
	add.f64 %fd3313, data, %fd3313;
	}
	// end inline asm
	add.s64 	%rd441, %rd1734, -81920;
	// begin inline asm
	{
	.reg .f64 data;
	ld.global.cg.f64 data, [%rd441];
	add.f64 %fd3313, data, %fd3313;
	}
	// end inline asm
	add.s64 	%rd442, %rd1734, -73728;
	// begin inline asm
	{
	.reg .f64 data;
	ld.global.cg.f64 data, [%rd442];
	add.f64 %fd3313, data, %fd3313;
	}
	// end inline asm
	add.s64 	%rd443, %rd1734, -65536;
	// begin inline asm
	{
	.reg .f64 data;
	ld.global.cg.f64 data, [%rd443];
	add.f64 %fd3313, data, %fd3313;
	}
	// end inline asm
	add.s64 	%rd444, %rd1734, -57344;
	// begin inline asm
	{
	.reg .f64 data;
	ld.global.cg.f64 data, [%rd444];
	add.f64 %fd3313, data, %fd3313;
	}
	// end inline asm
	add.s64 	%rd445, %rd1734, -49152;
	// begin inline asm
	{
	.reg .f64 data;
	ld.global.cg.f64 data, [%rd445];
	add.f64 %fd3313, data, %fd3313;
	}
	// end inline asm
	add.s64 	%rd446, %rd1734, -40960;
	// begin inline asm
	{
	.reg .f64 data;
	ld.global.cg.f64 data, [%rd446];
	add.f64 %fd3313, data, %fd3313;
	}
	// end inline asm
	add.s64 	%rd447, %rd1734, -32768;
	// begin inline asm
	{
	.reg .f64 data;
	ld.global.cg.f64 data, [%rd447];
	add.f64 %fd3313, data, %fd3313;
	}
	// end inline asm
	add.s64 	%rd448, %rd1734, -24576;
	// begin inline asm
	{
	.reg .f64 data;
	ld.global.cg.f64 data, [%rd448];
	add.f64 %fd3313, data, %fd3313;
	}
	// end inline asm
	add.s64 	%rd449, %rd1734, -16384;
	// begin inline asm
	{
	.reg .f64 data;
	ld.global.cg.f64 data, [%rd449];
	add.f64 %fd3313, data, %fd3313;
	}
	// end inline asm
	add.s64 	%rd450, %rd1734, -8192;
	// begin inline asm
	{
	.reg .f64 data;
	ld.global.cg.f64 data, [%rd450];
	add.f64 %fd3313, data, %fd3313;
	}
	// end inline asm
	// begin inline asm
	{
	.reg .f64 data;
	ld.global.cg.f64 data, [%rd1734];
	add.f64 %fd3313, data, %fd3313;
	}
	// end inline asm
	add.s64 	%rd452, %rd1734, 8192;
	// begin inline asm
	{
	.reg .f64 data;
	ld.global.cg.f64 data, [%rd452];
	add.f64 %fd3313, data, %fd3313;
	}
	// end inline asm
	add.s64 	%rd453, %rd1734, 16384;
	// begin inline asm
	{
	.reg .f64 data;
	ld.global.cg.f64 data, [%rd453];
	add.f64 %fd3313, data, %fd3313;
	}
	// end inline asm
	add.s64 	%rd454, %rd1734, 24576;
	// begin inline asm
	{
	.reg .f64 data;
	ld.global.cg.f64 data, [%rd454];
	add.f64 %fd3313, data, %fd3313;
	}
	// end inline asm
	add.s64 	%rd455, %rd1734, 32768;
	// begin inline asm
	{
	.reg .f64 data;
	ld.global.cg.f64 data, [%rd455];
	add.f64 %fd3313, data, %fd3313;
	}
	// end inline asm
	add.s64 	%rd456, %rd1734, 40960;
	// begin inline asm
	{
	.reg .f64 data;
	ld.global.cg.f64 data, [%rd456];
	add.f64 %fd3313, data, %fd3313;
	}
	// end inline asm
	add.s64 	%rd457, %rd1734, 49152;
	// begin inline asm
	{
	.reg .f64 data;
	ld.global.cg.f64 data, [%rd457];
	add.f64 %fd3313, data, %fd3313;
	}
	// end inline asm
	add.s64 	%rd458, %rd1734, 57344;
	// begin inline asm
	{
	.reg .f64 data;
	ld.global.cg.f64 data, [%rd458];
	add.f64 %fd3313, data, %fd3313;
	}
	// end inline asm
	add.s64 	%rd459, %rd1734, 65536;
	// begin inline asm
	{
	.reg .f64 data;
	ld.global.cg.f64 data, [%rd459];
	add.f64 %fd3313, data, %fd3313;
	}
	// end inline asm
	add.s64 	%rd460, %rd1734, 73728;
	// begin inline asm
	{
	.reg .f64 data;
	ld.global.cg.f64 data, [%rd460];
	add.f64 %fd3313, data, %fd3313;
	}
	// end inline asm
	add.s64 	%rd461, %rd1734, 81920;
	// begin inline asm
	{
	.reg .f64 data;
	ld.global.cg.f64 data, [%rd461];
	add.f64 %fd3313, data, %fd3313;
	}
	// end inline asm
	add.s64 	%rd462, %rd1734, 90112;
	// begin inline asm
	{
	.reg .f64 data;
	ld.global.cg.f64 data, [%rd462];
	add.f64 %fd3313, data, %fd3313;
	}
	// end inline asm
	add.s64 	%rd463, %rd1734, 98304;
	// begin inline asm
	{
	.reg .f64 data;
	ld.global.cg.f64 data, [%rd463];
	add.f64 %fd3313, data, %fd3313;
	}
	// end inline asm
	add.s64 	%rd464, %rd1734, 106496;
	// begin inline asm
	{
	.reg .f64 data;
	ld.global.cg.f64 data, [%rd464];
	add.f64 %fd3313, data, %fd3313;
	}
	// end inline asm
	add.s64 	%rd465, %rd1734, 114688;
	// begin inline asm
	{
	.reg .f64 data;
	ld.global.cg.f64 data, [%rd465];
	add.f64 %fd3313, data, %fd3313;
	}
	// end inline asm
	add.s64 	%rd466, %rd1734, 122880;
	// begin inline asm
	{
	.reg .f64 data;
	ld.global.cg.f64 data, [%rd466];
	add.f64 %fd3313, data, %fd3313;
	}
	// end inline asm
	add.s32 	%r26, %r168, 32768;
	add.s64 	%rd1734, %rd1734, 262144;
	setp.lt.u32 	%p12, %r168, 491520;
	mov.u32 	%r168, %r26;
	@%p12 bra 	$L__BB0_23;
	mov.b32 	%r169, 0;
	mov.u64 	%rd1735, %rd1773;
$L__BB0_25:
	add.s64 	%rd467, %rd1735, -131072;
	// begin inline asm
	{
	.reg .f64 data;
	ld.global.cg.f64 data, [%rd467];
	add.f64 %fd3313, data, %fd3313;
	}
	// end inline asm
	add.s64 	%rd468, %rd1735, -122880;
	// begin inline asm
	{
	.reg .f64 data;
	ld.global.cg.f64 data, [%rd468];
	add.f64 %fd3313, data, %fd3313;
	}
	// end inline asm
	add.s64 	%rd469, %rd1735, -114688;
	// begin inline asm
	{
	.reg .f64 data;
	ld.global.cg.f64 data, [%rd469];
	add.f64 %fd3313, data, %fd3313;
	}
	// end inline asm
	add.s64 	%rd470, %rd1735, -106496;
	// begin inline asm
	{
	.reg .f64 data;
	ld.global.cg.f64 data, [%rd470];
	add.f64 %fd3313, data, %fd3313;
	}
	// end inline asm
	add.s64 	%rd471, %rd1735, -98304;
	// begin inline asm
	{
	.reg .f64 data;
	ld.global.cg.f64 data, [%rd471];
	add.f64 %fd3313, data, %fd3313;
	}
	// end inline asm
	add.s64 	%rd472, %rd1735, -90112;
	// begin inline asm
	{
	.reg .f64 data;
	ld.global.cg.f64 data, [%rd472];
	add.f64 %fd3313, data, %fd3313;
	}
	// end inline asm
	add.s64 	%rd473, %rd1735, -81920;
	// begin inline asm
	{
	.reg .f64 data;
	ld.global.cg.f64 data, [%rd473];
	add.f64 %fd3313, data, %fd3313;
	}
	// end inline asm
	add.s64 	%rd474, %rd1735, -73728;
	// begin inline asm
	{
	.reg .f64 data;
	ld.global.cg.f64 data, [%rd474];
	add.f64 %fd3313, data, %fd3313;
	}
	// end inline asm
	add.s64 	%rd475, %rd1735, -65536;
	// begin inline asm
	{
	.reg .f64 data;
	ld.global.cg.f64 data, [%rd475];
	add.f64 %fd3313, data, %fd3313;
	}
	// end inline asm
	add.s64 	%rd476, %rd1735, -57344;
	// begin inline asm
	{
	.reg .f64 data;
	ld.global.cg.f64 data, [%rd476];
	add.f64 %fd3313, data, %fd3313;
	}
	// end inline asm
	add.s64 	%rd477, %rd1735, -49152;
	// begin inline asm
	{
	.reg .f64 data;
	ld.global.cg.f64 data, [%rd477];
	add.f64 %fd3313, data, %fd3313;
	}
	// end inline asm
	add.s64 	%rd478, %rd1735, -40960;
	// begin inline asm
	{
	.reg .f64 data;
	ld.global.cg.f64 data, [%rd478];
	add.f64 %fd3313, data, %fd3313;
	}
	// end inline asm
	add.s64 	%rd479, %rd1735, -32768;
	// begin inline asm
	{
	.reg .f64 data;
	ld.global.cg.f64 data, [%rd479];
	add.f64 %fd3313, data, %fd3313;
	}
	// end inline asm
	add.s64 	%rd480, %rd1735, -24576;
	// begin inline asm
	{
	.reg .f64 data;
	ld.global.cg.f64 data, [%rd480];
	add.f64 %fd3313, data, %fd3313;
	}
	// end inline asm
	add.s64 	%rd481, %rd1735, -16384;
	// begin inline asm
	{
	.reg .f64 data;
	ld.global.cg.f64 data, [%rd481];
	add.f64 %fd3313, data, %fd3313;
	}
	// end inline asm
	add.s64 	%rd482, %rd1735, -8192;
	// begin inline asm
	{
	.reg .f64 data;
	ld.global.cg.f64 data, [%rd482];
	add.f64 %fd3313, data, %fd3313;
	}
	// end inline asm
	// begin inline asm
	{
	.reg .f64 data;
	ld.global.cg.f64 data, [%rd1735];
	add.f64 %fd3313, data, %fd3313;
	}
	// end inline asm
	add.s64 	%rd484, %rd1735, 8192;
	// begin inline asm
	{
	.reg .f64 data;
	ld.global.cg.f64 data, [%rd484];
	add.f64 %fd3313, data, %fd3313;
	}
	// end inline asm
	add.s64 	%rd485, %rd1735, 16384;
	// begin inline asm
	{
	.reg .f64 data;
	ld.global.cg.f64 data, [%rd485];
	add.f64 %fd3313, data, %fd3313;
	}
	// end inline asm
	add.s64 	%rd486, %rd1735, 24576;
	// begin inline asm
	{
	.reg .f64 data;
	ld.global.cg.f64 data, [%rd486];
	add.f64 %fd3313, data, %fd3313;
	}
	// end inline asm
	add.s64 	%rd487, %rd1735, 32768;
	// begin inline asm
	{
	.reg .f64 data;
	ld.global.cg.f64 data, [%rd487];
	add.f64 %fd3313, data, %fd3313;
	}
	// end inline asm
	add.s64 	%rd488, %rd1735, 40960;
	// begin inline asm
	{
	.reg .f64 data;
	ld.global.cg.f64 data, [%rd488];
	add.f64 %fd3313, data, %fd3313;
	}
	// end inline asm
	add.s64 	%rd489, %rd1735, 49152;
	// begin inline asm
	{
	.reg .f64 data;
	ld.global.cg.f64 data, [%rd489];
	add.f64 %fd3313, data, %fd3313;
	}
	// end inline asm
	add.s64 	%rd490, %rd1735, 57344;
	// begin inline asm
	{
	.reg .f64 data;
	ld.global.cg.f64 data, [%rd490];
	add.f64 %fd3313, data, %fd3313;
	}
	// end inline asm
	add.s64 	%rd491, %rd1735, 65536;
	// begin inline asm
	{
	.reg .f64 data;
	ld.global.cg.f64 data, [%rd491];
	add.f64 %fd3313, data, %fd3313;
	}
	// end inline asm
	add.s64 	%rd492, %rd1735, 73728;
	// begin inline asm
	{
	.reg .f64 data;
	ld.global.cg.f64 data, [%rd492];
	add.f64 %fd3313, data, %fd3313;
	}
	// end inline asm
	add.s64 	%rd493, %rd1735, 81920;
	// begin inline asm
	{
	.reg .f64 data;
	ld.global.cg.f64 data, [%rd493];
	add.f64 %fd3313, data, %fd3313;
	}
	// end inline asm
	add.s64 	%rd494, %rd1735, 90112;
	// begin inline asm
	{
	.reg .f64 data;
	ld.global.cg.f64 data, [%rd494];
	add.f64 %fd3313, data, %fd3313;
	}
	// end inline asm
	add.s64 	%rd495, %rd1735, 98304;
	// begin inline asm
	{
	.reg .f64 data;
	ld.global.cg.f64 data, [%rd495];
	add.f64 %fd3313, data, %fd3313;
	}
	// end inline asm
	add.s64 	%rd496, %rd1735, 106496;
	// begin inline asm
	{
	.reg .f64 data;
	ld.global.cg.f64 data, [%rd496];
	add.f64 %fd3313, data, %fd3313;
	}
	// end inline asm
	add.s64 	%rd497, %rd1735, 114688;
	// begin inline asm
	{
	.reg .f64 data;
	ld.global.cg.f64 data, [%rd497];
	add.f64 %fd3313, data, %fd3313;
	}
	// end inline asm
	add.s64 	%rd498, %rd1735, 122880;
	// begin inline asm
	{
	.reg .f64 data;
	ld.global.cg.f64 data, [%rd498];
	add.f64 %fd3313, data, %fd3313;
	}
	// end inline asm
	add.s32 	%r28, %r169, 32768;
	add.s64 	%rd1735, %rd1735, 262144;
	setp.lt.u32 	%p13, %r169, 491520;
	mov.u32 	%r169, %r28;
	@%p13 bra 	$L__BB0_25;
	mov.b32 	%r170, 0;
	mov.u64 	%rd1736, %rd1773;
$L__BB0_27:
	add.s64 	%rd499, %rd1736, -131072;
	// begin inline asm
	{
	.reg .f64 data;
	ld.global.cg.f64 data, [%rd499];
	add.f64 %fd3313, data, %fd3313;
	}
	// end inline asm
	add.s64 	%rd500, %rd1736, -122880;
	// begin inline asm
	{
	.reg .f64 data;
	ld.global.cg.f64 data, [%rd500];
	add.f64 %fd3313, data, %fd3313;
	}
	// end inline asm
	add.s64 	%rd501, %rd1736, -114688;
	// begin inline asm
	{
	.reg .f64 data;
	ld.global.cg.f64 data, [%rd501];
	add.f64 %fd3313, data, %fd3313;
	}
	// end inline asm
	add.s64 	%rd502, %rd1736, -106496;
	// begin inline asm
	{
	.reg .f64 data;
	ld.global.cg.f64 data, [%rd502];
	add.f64 %fd3313, data, %fd3313;
	}
	// end inline asm
	add.s64 	%rd503, %rd1736, -98304;
	// begin inline asm
	{
	.reg .f64 data;
	ld.global.cg.f64 data, [%rd503];
	add.f64 %fd3313, data, %fd3313;
	}
	// end inline asm
	add.s64 	%rd504, %rd1736, -90112;
	// begin inline asm
	{
	.reg .f64 data;
	ld.global.cg.f64 data, [%rd504];
	add.f64 %fd3313, data, %fd3313;
	}
	// end inline asm
	add.s64 	%rd505, %rd1736, -81920;
	// begin inline asm
	{
	.reg .f64 data;
	ld.global.cg.f64 data, [%rd505];
	add.f64 %fd3313, data, %fd3313;
	}
	// end inline asm
	add.s64 	%rd506, %rd1736, -73728;
	// begin inline asm
	{
	.reg .f64 data;
	ld.global.cg.f64 data, [%rd506];
	add.f64 %fd3313, data, %fd3313;
	}
	// end inline asm
	add.s64 	%rd507, %rd1736, -65536;
	// begin inline asm
	{
	.reg .f64 data;
	ld.global.cg.f64 data, [%rd507];
	add.f64 %fd3313, data, %fd3313;
	}
	// end inline asm
	add.s64 	%rd508, %rd1736, -57344;
	// begin inline asm
	{
	.reg .f64 data;
	ld.global.cg.f64 data, [%rd508];
	add.f64 %fd3313, data, %fd3313;
	}
	// end inline asm
	add.s64 	%rd509, %rd1736, -49152;
	// begin inline asm
	{
	.reg .f64 data;
	ld.global.cg.f64 data, [%rd509];
	add.f64 %fd3313, data, %fd3313;
	}
	// end inline asm
	add.s64 	%rd510, %rd1736, -40960;
	// begin inline asm
	{
	.reg .f64 data;
	ld.global.cg.f64 data, [%rd510];
	add.f64 %fd3313, data, %fd3313;
	}
	// end inline asm
	add.s64 	%rd511, %rd1736, -32768;
	// begin inline asm
	{
	.reg .f64 data;
	ld.global.cg.f64 data, [%rd511];
	add.f64 %fd3313, data, %fd3313;
	}
	// end inline asm
	add.s64 	%rd512, %rd1736, -24576;
	// begin inline asm
	{
	.reg .f64 data;
	ld.global.cg.f64 data, [%rd512];
	add.f64 %fd3313, data, %fd3313;
	}
	// end inline asm
	add.s64 	%rd513, %rd1736, -16384;
	// begin inline asm
	{
	.reg .f64 data;
	ld.global.cg.f64 data, [%rd513];
	add.f64 %fd3313, data, %fd3313;
	}
	// end inline asm
	add.s64 	%rd514, %rd1736, -8192;
	// begin inline asm
	{
	.reg .f64 data;
	ld.global.cg.f64 data, [%rd514];
	add.f64 %fd3313, data, %fd3313;
	}
	// end inline asm
	// begin inline asm
	{
	.reg .f64 data;
	ld.global.cg.f64 data, [%rd1736];
	add.f64 %fd3313, data, %fd3313;
	}
	// end inline asm
	add.s64 	%rd516, %rd1736, 8192;
	// begin inline asm
	{
	.reg .f64 data;
	ld.global.cg.f64 data, [%rd516];
	add.f64 %fd3313, data, %fd3313;
	}
	// end inline asm
	add.s64 	%rd517, %rd1736, 16384;
	// begin inline asm
	{
	.reg .f64 data;
	ld.global.cg.f64 data, [%rd517];
	add.f64 %fd3313, data, %fd3313;
	}
	// end inline asm
	add.s64 	%rd518, %rd1736, 24576;
	// begin inline asm
	{
	.reg .f64 data;
	ld.global.cg.f64 data, [%rd518];
	add.f64 %fd3313, data, %fd3313;
	}
	// end inline asm
	add.s64 	%rd519, %rd1736, 32768;
	// begin inline asm
	{
	.reg .f64 data;
	ld.global.cg.f64 data, [%rd519];
	add.f64 %fd3313, data, %fd3313;
	}
	// end inline asm
	add.s64 	%rd520, %rd1736, 40960;
	// begin inline asm
	{
	.reg .f64 data;
	ld.global.cg.f64 data, [%rd520];
	add.f64 %fd3313, data, %fd3313;
	}
	// end inline asm
	add.s64 	%rd521, %rd1736, 49152;
	// begin inline asm
	{
	.reg .f64 data;
	ld.global.cg.f64 data, [%rd521];
	add.f64 %fd3313, data, %fd3313;
	}
	// end inline asm
	add.s64 	%rd522, %rd1736, 57344;
	// begin inline asm
	{
	.reg .f64 data;
	ld.global.cg.f64 data, [%rd522];
	add.f64 %fd3313, data, %fd3313;
	}
	// end inline asm
	add.s64 	%rd523, %rd1736, 65536;
	// begin inline asm
	{
	.reg .f64 data;
	ld.global.cg.f64 data, [%rd523];
	add.f64 %fd3313, data, %fd3313;
	}
	// end inline asm
	add.s64 	%rd524, %rd1736, 73728;
	// begin inline asm
	{
	.reg .f64 data;
	ld.global.cg.f64 data, [%rd524];
	add.f64 %fd3313, data, %fd3313;
	}
	// end inline asm
	add.s64 	%rd525, %rd1736, 81920;
	// begin inline asm
	{
	.reg .f64 data;
	ld.global.cg.f64 data, [%rd525];
	add.f64 %fd3313, data, %fd3313;
	}
	// end inline asm
	add.s64 	%rd526, %rd1736, 90112;
	// begin inline asm
	{
	.reg .f64 data;
	ld.global.cg.f64 data, [%rd526];
	add.f64 %fd3313, data, %fd3313;
	}
	// end inline asm
	add.s64 	%rd527, %rd1736, 98304;
	// begin inline asm
	{
	.reg .f64 data;
	ld.global.cg.f64 data, [%rd527];
	add.f64 %fd3313, data, %fd3313;
	}
	// end inline asm
	add.s64 	%rd528, %rd1736, 106496;
	// begin inline asm
	{
	.reg .f64 data;
	ld.global.cg.f64 data, [%rd528];
	add.f64 %fd3313, data, %fd3313;
	}
	// end inline asm
	add.s64 	%rd529, %rd1736, 114688;
	// begin inline asm
	{
	.reg .f64 data;
	ld.global.cg.f64 data, [%rd529];
	add.f64 %fd3313, data, %fd3313;
	}
	// end inline asm
	add.s64 	%rd530, %rd1736, 122880;
	// begin inline asm
	{
	.reg .f64 data;
	ld.global.cg.f64 data, [%rd530];
	add.f64 %fd3313, data, %fd3313;
	}
	// end inline asm
	add.s32 	%r30, %r170, 32768;
	add.s64 	%rd1736, %rd1736, 262144;
	setp.lt.u32 	%p14, %r170, 491520;
	mov.u32 	%r170, %r30;
	@%p14 bra 	$L__BB0_27;
	mov.b32 	%r171, 0;
	mov.u64 	%rd1737, %rd1773;
$L__BB0_29:
	add.s64 	%rd531, %rd1737, -131072;
	// begin inline asm
	{
	.reg .f64 data;
	ld.global.cg.f64 data, [%rd531];
	add.f64 %fd3313, data, %fd3313;
	}
	// end inline asm
	add.s64 	%rd532, %rd1737, -122880;
	// begin inline asm
	{
	.reg .f64 data;
	ld.global.cg.f64 data, [%rd532];
	add.f64 %fd3313, data, %fd3313;
	}
	// end inline asm
	add.s64 	%rd533, %rd1737, -114688;
	// begin inline asm
	{
	.reg .f64 data;
	ld.global.cg.f64 data, [%rd533];
	add.f64 %fd3313, data, %fd3313;
	}
	// end inline asm
	add.s64 	%rd534, %rd1737, -106496;
	// begin inline asm
	{
	.reg .f64 data;
	ld.global.cg.f64 data, [%rd534];
	add.f64 %fd3313, data, %fd3313;
	}
	// end inline asm
	add.s64 	%rd535, %rd1737, -98304;
	// begin inline asm
	{
	.reg .f64 data;
	ld.global.cg.f64 data, [%rd535];
	add.f64 %fd3313, data, %fd3313;
	}
	// end inline asm
	add.s64 	%rd536, %rd1737, -90112;
	// begin inline asm
	{
	.reg .f64 data;
	ld.global.cg.f64 data, [%rd536];
	add.f64 %fd3313, data, %fd3313;
	}
	// end inline asm
	add.s64 	%rd537, %rd1737, -81920;
	// begin inline asm
	{
	.reg .f64 data;
	ld.global.cg.f64 data, [%rd537];
	add.f64 %fd3313, data, %fd3313;
	}
	// end inline asm
	add.s64 	%rd538, %rd1737, -73728;
	// begin inline asm
	{
	.reg .f64 data;
	ld.global.cg.f64 data, [%rd538];
	add.f64 %fd3313, data, %fd3313;
	}
	// end inline asm
	add.s64 	%rd539, %rd1737, -65536;
	// begin inline asm
	{
	.reg .f64 data;
	ld.global.cg.f64 data, [%rd539];
	add.f64 %fd3313, data, %fd3313;
	}
	// end inline asm
	add.s64 	%rd540, %rd1737, -57344;
	// begin inline asm
	{
	.reg .f64 data;
	ld.global.cg.f64 data, [%rd540];
	add.f64 %fd3313, data, %fd3313;
	}
	// end inline asm
	add.s64 	%rd541, %rd1737, -49152;
	// begin inline asm
	{
	.reg .f64 data;
	ld.global.cg.f64 data, [%rd541];
	add.f64 %fd3313, data, %fd3313;
	}
	// end inline asm
	add.s64 	%rd542, %rd1737, -40960;
	// begin inline asm
	{
	.reg .f64 data;
	ld.global.cg.f64 data, [%rd542];
	add.f64 %fd3313, data, %fd3313;
	}
	// end inline asm
	add.s64 	%rd543, %rd1737, -32768;
	// begin inline asm
	{
	.reg .f64 data;
	ld.global.cg.f64 data, [%rd543];
	add.f64 %fd3313, data, %fd3313;
	}
	// end inline asm
	add.s64 	%rd544, %rd1737, -24576;
	// begin inline asm
	{
	.reg .f64 data;
	ld.global.cg.f64 data, [%rd544];
	add.f64 %fd3313, data, %fd3313;
	}
	// end inline asm
	add.s64 	%rd545, %rd1737, -16384;
	// begin inline asm
	{
	.reg .f64 data;
	ld.global.cg.f64 data, [%rd545];
	add.f64 %fd3313, data, %fd3313;
	}
	// end inline asm
	add.s64 	%rd546, %rd1737, -8192;
	// begin inline asm
	{
	.reg .f64 data;
	ld.global.cg.f64 data, [%rd546];
	add.f64 %fd3313, data, %fd3313;
	}
	// end inline asm
	// begin inline asm
	{
	.reg .f64 data;
	ld.global.cg.f64 data, [%rd1737];
	add.f64 %fd3313, data, %fd3313;
	}
	// end inline asm
	add.s64 	%rd548, %rd1737, 8192;
	// begin inline asm
	{
	.reg .f64 data;
	ld.global.cg.f64 data, [%rd548];
	add.f64 %fd3313, data, %fd3313;
	}
	// end inline asm
	add.s64 	%rd549, %rd1737, 16384;
	// begin inline asm
	{
	.reg .f64 data;
	ld.global.cg.f64 data, [%rd549];
	add.f64 %fd3313, data, %fd3313;
	}
	// end inline asm
	add.s64 	%rd550, %rd1737, 24576;
	// begin inline asm
	{
	.reg .f64 data;
	ld.global.cg.f64 data, [%rd550];
	add.f64 %fd3313, data, %fd3313;
	}
	// end inline asm
	add.s64 	%rd551, %rd1737, 32768;
	// begin inline asm
	{
	.reg .f64 data;
	ld.global.cg.f64 data, [%rd551];
	add.f64 %fd3313, data, %fd3313;
	}
	// end inline asm
	add.s64 	%rd552, %rd1737, 40960;
	// begin inline asm
	{
	.reg .f64 data;
	ld.global.cg.f64 data, [%rd552];
	add.f64 %fd3313, data, %fd3313;
	}
	// end inline asm
	add.s64 	%rd553, %rd1737, 49152;
	// begin inline asm
	{
	.reg .f64 data;
	ld.global.cg.f64 data, [%rd553];
	add.f64 %fd3313, data, %fd3313;
	}
	// end inline asm
	add.s64 	%rd554, %rd1737, 57344;
	// begin inline asm
	{
	.reg .f64 data;
	ld.global.cg.f64 data, [%rd554];
	add.f64 %fd3313, data, %fd3313;
	}
	// end inline asm
	add.s64 	%rd555, %rd1737, 65536;
	// begin inline asm
	{
	.reg .f64 data;
	ld.global.cg.f64 data, [%rd555];
	add.f64 %fd3313, data, %fd3313;
	}
	// end inline asm
	add.s64 	%rd556, %rd1737, 73728;
	// begin inline asm
	{
	.reg .f64 data;
	ld.global.cg.f64 data, [%rd556];
	add.f64 %fd3313, data, %fd3313;
	}
	// end inline asm
	add.s64 	%rd557, %rd1737, 81920;
	// begin inline asm
	{
	.reg .f64 data;
	ld.global.cg.f64 data, [%rd557];
	add.f64 %fd3313, data, %fd3313;
	}
	// end inline asm
	add.s64 	%rd558, %rd1737, 90112;
	// begin inline asm
	{
	.reg .f64 data;
	ld.global.cg.f64 data, [%rd558];
	add.f64 %fd3313, data, %fd3313;
	}
	// end inline asm
	add.s64 	%rd559, %rd1737, 98304;
	// begin inline asm
	{
	.reg .f64 data;
	ld.global.cg.f64 data, [%rd559];
	add.f64 %fd3313, data, %fd3313;
	}
	// end inline asm
	add.s64 	%rd560, %rd1737, 106496;
	// begin inline asm
	{
	.reg .f64 data;
	ld.global.cg.f64 data, [%rd560];
	add.f64 %fd3313, data, %fd3313;
	}
	// end inline asm
	add.s64 	%rd561, %rd1737, 114688;
	// begin inline asm
	{
	.reg .f64 data;
	ld.global.cg.f64 data, [%rd561];
	add.f64 %fd3313, data, %fd3313;
	}
	// end inline asm
	add.s64 	%rd562, %rd1737, 122880;
	// begin inline asm
	{
	.reg .f64 data;
	ld.global.cg.f64 data, [%rd562];
	add.f64 %fd3313, data, %fd3313;
	}
	// end inline asm
	add.s32 	%r32, %r171, 32768;
	add.s64 	%rd1737, %rd1737, 262144;
	setp.lt.u32 	%p15, %r171, 491520;
	mov.u32 	%r171, %r32;
	@%p15 bra 	$L__BB0_29;
	mov.b32 	%r172, 0;
	mov.u64 	%rd1738, %rd1773;
$L__BB0_31:
	add.s64 	%rd563, %rd1738, -131072;
	// begin inline asm
	{
	.reg .f64 data;
	ld.global.cg.f64 data, [%rd563];
	add.f64 %fd3313, data, %fd3313;
	}
	// end inline asm
	add.s64 	%rd564, %rd1738, -122880;
	// begin inline asm
	{
	.reg .f64 data;
	ld.global.cg.f64 data, [%rd564];
	add.f64 %fd3313, data, %fd3313;
	}
	// end inline asm
	add.s64 	%rd565, %rd1738, -114688;
	// begin inline asm
	{
	.reg .f64 data;
	ld.global.cg.f64 data, [%rd565];
	add.f64 %fd3313, data, %fd3313;
	}
	// end inline asm
	add.s64 	%rd566, %rd1738, -106496;
	// begin inline asm
	{
	.reg .f64 data;
	ld.global.cg.f64 data, [%rd566];
	add.f64 %fd3313, data, %fd3313;
	}
	// end inline asm
	add.s64 	%rd567, %rd1738, -98304;
	// begin inline asm
	{
	.reg .f64 data;
	ld.global.cg.f64 data, [%rd567];
	add.f64 %fd3313, data, %fd3313;
	}
	// end inline asm
	add.s64 	%rd568, %rd1738, -90112;
	// begin inline asm
	{
	.reg .f64 data;
	ld.global.cg.f64 data, [%rd568];
	add.f64 %fd3313, data, %fd3313;
	}
	// end inline asm
	add.s64 	%rd569, %rd1738, -81920;
	// begin inline asm
	{
	.reg .f64 data;
	ld.global.cg.f64 data, [%rd569];
	add.f64 %fd3313, data, %fd3313;
	}
	// end inline asm
	add.s64 	%rd570, %rd1738, -73728;
	// begin inline asm
	{
	.reg .f64 data;
	ld.global.cg.f64 data, [%rd570];
	add.f64 %fd3313, data, %fd3313;
	}
	// end inline asm
	add.s64 	%rd571, %rd1738, -65536;
	// begin inline asm
	{
	.reg .f64 data;
	ld.global.cg.f64 data, [%rd571];
	add.f64 %fd3313, data, %fd3313;
	}
	// end inline asm
	add.s64 	%rd572, %rd1738, -57344;
	// begin inline asm
	{
	.reg .f64 data;
	ld.global.cg.f64 data, [%rd572];
	add.f64 %fd3313, data, %fd3313;
	}
	// end inline asm
	add.s64 	%rd573, %rd1738, -49152;
	// begin inline asm
	{
	.reg .f64 data;
	ld.global.cg.f64 data, [%rd573];
	add.f64 %fd3313, data, %fd3313;
	}
	// end inline asm
	add.s64 	%rd574, %rd1738, -40960;
	// begin inline asm
	{
	.reg .f64 data;
	ld.global.cg.f64 data, [%rd574];
	add.f64 %fd3313, data, %fd3313;
	}
	// end inline asm
	add.s64 	%rd575, %rd1738, -32768;
	// begin inline asm
	{
	.reg .f64 data;
	ld.global.cg.f64 data, [%rd575];
	add.f64 %fd3313, data, %fd3313;
	}
	// end inline asm
	add.s64 	%rd576, %rd1738, -24576;
	// begin inline asm
	{
	.reg .f64 data;
	ld.global.cg.f64 data, [%rd576];
	add.f64 %fd3313, data, %fd3313;
	}
	// end inline asm
	add.s64 	%rd577, %rd1738, -16384;
	// begin inline asm
	{
	.reg .f64 data;
	ld.global.cg.f64 data, [%rd577];
	add.f64 %fd3313, data, %fd3313;
	}
	// end inline asm
	add.s64 	%rd578, %rd1738, -8192;
	// begin inline asm
	{
	.reg .f64 data;
	ld.global.cg.f64 data, [%rd578];
	add.f64 %fd3313, data, %fd3313;
	}
	// end inline asm
	// begin inline asm
	{
	.reg .f64 data;
	ld.global.cg.f64 data, [%rd1738];
	add.f64 %fd3313, data, %fd3313;
	}
	// end inline asm
	add.s64 	%rd580, %rd1738, 8192;
	// begin inline asm
	{
	.reg .f64 data;
	ld.global.cg.f64 data, [%rd580];
	add.f64 %fd3313, data, %fd3313;
	}
	// end inline asm
	add.s64 	%rd581, %rd1738, 16384;
	// begin inline asm
	{
	.reg .f64 data;
	ld.global.cg.f64 data, [%rd581];
	add.f64 %fd3313, data, %fd3313;
	}
	// end inline asm
	add.s64 	%rd582, %rd1738, 24576;
	// begin inline asm
	{
	.reg .f64 data;
	ld.global.cg.f64 data, [%rd582];
	add.f64 %fd3313, data, %fd3313;
	}
	// end inline asm
	add.s64 	%rd583, %rd1738, 32768;
	// begin inline asm
	{
	.reg .f64 data;
	ld.global.cg.f64 data, [%rd583];
	add.f64 %fd3313, data, %fd3313;
	}
	// end inline asm
	add.s64 	%rd584, %rd1738, 40960;
	// begin inline asm
	{
	.reg .f64 data;
	ld.global.cg.f64 data, [%rd584];
	add.f64 %fd3313, data, %fd3313;
	}
	// end inline asm
	add.s64 	%rd585, %rd1738, 49152;
	// begin inline asm
	{
	.reg .f64 data;
	ld.global.cg.f64 data, [%rd585];
	add.f64 %fd3313, data, %fd3313;
	}
	// end inline asm
	add.s64 	%rd586, %rd1738, 57344;
	// begin inline asm
	{
	.reg .f64 data;
	ld.global.cg.f64 data, [%rd586];
	add.f64 %fd3313, data, %fd3313;
	}
	// end inline asm
	add.s64 	%rd587, %rd1738, 65536;
	// begin inline asm
	{
	.reg .f64 data;
	ld.global.cg.f64 data, [%rd587];
	add.f64 %fd3313, data, %fd3313;
	}
	// end inline asm
	add.s64 	%rd588, %rd1738, 73728;
	// begin inline asm
	{
	.reg .f64 data;
	ld.global.cg.f64 data, [%rd588];
	add.f64 %fd3313, data, %fd3313;
	}
	// end inline asm
	add.s64 	%rd589, %rd1738, 81920;
	// begin inline asm
	{
	.reg .f64 data;
	ld.global.cg.f64 data, [%rd589];
	add.f64 %fd3313, data, %fd3313;
	}
	// end inline asm
	add.s64 	%rd590, %rd1738, 90112;
	// begin inline asm
	{
	.reg .f64 data;
	ld.global.cg.f64 data, [%rd590];
	add.f64 %fd3313, data, %fd3313;
	}
	// end inline asm
	add.s64 	%rd591, %rd1738, 98304;
	// begin inline asm
	{
	.reg .f64 data;
	ld.global.cg.f64 data, [%rd591];
	add.f64 %fd3313, data, %fd3313;
	}
	// end inline asm
	add.s64 	%rd592, %rd1738, 106496;
	// begin inline asm
	{
	.reg .f64 data;
	ld.global.cg.f64 data, [%rd592];
	add.f64 %fd3313, data, %fd3313;
	}
	// end inline asm
	add.s64 	%rd593, %rd1738, 114688;
	// begin inline asm
	{
	.reg .f64 data;
	ld.global.cg.f64 data, [%rd593];
	add.f64 %fd3313, data, %fd3313;
	}
	// end inline asm
	add.s64 	%rd594, %rd1738, 122880;
	// begin inline asm
	{
	.reg .f64 data;
	ld.global.cg.f64 data, [%rd594];
	add.f64 %fd3313, data, %fd3313;
	}
	// end inline asm
	add.s32 	%r34, %r172, 32768;
	add.s64 	%rd1738, %rd1738, 262144;
	setp.lt.u32 	%p16, %r172, 491520;
	mov.u32 	%r172, %r34;
	@%p16 bra 	$L__BB0_31;
	mov.b32 	%r173, 0;
	mov.u64 	%rd1739, %rd1773;
$L__BB0_33:
	add.s64 	%rd595, %rd1739, -131072;
	// begin inline asm
	{
	.reg .f64 data;
	ld.global.cg.f64 data, [%rd595];
	add.f64 %fd3313, data, %fd3313;
	}
	// end inline asm
	add.s64 	%rd596, %rd1739, -122880;
	// begin inline asm
	{
	.reg .f64 data;
	ld.global.cg.f64 data, [%rd596];
	add.f64 %fd3313, data, %fd3313;
	}
	// end inline asm
	add.s64 	%rd597, %rd1739, -114688;
	// begin inline asm
	{
	.reg .f64 data;
	ld.global.cg.f64 data, [%rd597];
	add.f64 %fd3313, data, %fd3313;
	}
	// end inline asm
	add.s64 	%rd598, %rd1739, -106496;
	// begin inline asm
	{
	.reg .f64 data;
	ld.global.cg.f64 data, [%rd598];
	add.f64 %fd3313, data, %fd3313;
	}
	// end inline asm
	add.s64 	%rd599, %rd1739, -98304;
	// begin inline asm
	{
	.reg .f64 data;
	ld.global.cg.f64 data, [%rd599];
	add.f64 %fd3313, data, %fd3313;
	}
	// end inline asm
	add.s64 	%rd600, %rd1739, -90112;
	// begin inline asm
	{
	.reg .f64 data;
	ld.global.cg.f64 data, [%rd600];
	add.f64 %fd3313, data, %fd3313;
	}
	// end inline asm
	add.s64 	%rd601, %rd1739, -81920;
	// begin inline asm
	{
	.reg .f64 data;
	ld.global.cg.f64 data, [%rd601];
	add.f64 %fd3313, data, %fd3313;
	}
	// end inline asm
	add.s64 	%rd602, %rd1739, -73728;
	// begin inline asm
	{
	.reg .f64 data;
	ld.global.cg.f64 data, [%rd602];
	add.f64 %fd3313, data, %fd3313;
	}
	// end inline asm
	add.s64 	%rd603, %rd1739, -65536;
	// begin inline asm
	{
	.reg .f64 data;
	ld.global.cg.f64 data, [%rd603];
	add.f64 %fd3313, data, %fd3313;
	}
	// end inline asm
	add.s64 	%rd604, %rd1739, -57344;
	// begin inline asm
	{
	.reg .f64 data;
	ld.global.cg.f64 data, [%rd604];
	add.f64 %fd3313, data, %fd3313;
	}
	// end inline asm
	add.s64 	%rd605, %rd1739, -49152;
	// begin inline asm
	{
	.reg .f64 data;
	ld.global.cg.f64 data, [%rd605];
	add.f64 %fd3313, data, %fd3313;
	}
	// end inline asm
	add.s64 	%rd606, %rd1739, -40960;
	// begin inline asm
	{
	.reg .f64 data;
	ld.global.cg.f64 data, [%rd606];
	add.f64 %fd3313, data, %fd3313;
	}
	// end inline asm
	add.s64 	%rd607, %rd1739, -32768;
	// begin inline asm
	{
	.reg .f64 data;
	ld.global.cg.f64 data, [%rd607];
	add.f64 %fd3313, data, %fd3313;
	}
	// end inline asm
	add.s64 	%rd608, %rd1739, -24576;
	// begin inline asm
	{
	.reg .f64 data;
	ld.global.cg.f64 data, [%rd608];
	add.f64 %fd3313, data, %fd3313;
	}
	// end inline asm
	add.s64 	%rd609, %rd1739, -16384;
	// begin inline asm
	{
	.reg .f64 data;
	ld.global.cg.f64 data, [%rd609];
	add.f64 %fd3313, data, %fd3313;
	}
	// end inline asm
	add.s64 	%rd610, %rd1739, -8192;
	// begin inline asm
	{
	.reg .f64 data;
	ld.global.cg.f64 data, [%rd610];
	add.f64 %fd3313, data, %fd3313;
	}
	// end inline asm
	// begin inline asm
	{
	.reg .f64 data;
	ld.global.cg.f64 data, [%rd1739];
	add.f64 %fd3313, data, %fd3313;
	}
	// end inline asm
	add.s64 	%rd612, %rd1739, 8192;
	// begin inline asm
	{
	.reg .f64 data;
	ld.global.cg.f64 data, [%rd612];
	add.f64 %fd3313, data, %fd3313;
	}
	// end inline asm
	add.s64 	%rd613, %rd1739, 16384;
	// begin inline asm
	{
	.reg .f64 data;
	ld.global.cg.f64 data, [%rd613];
	add.f64 %fd3313, data, %fd3313;
	}
	// end inline asm
	add.s64 	%rd614, %rd1739, 24576;
	// begin inline asm
	{
	.reg .f64 data;
	ld.global.cg.f64 data, [%rd614];
	add.f64 %fd3313, data, %fd3313;
	}
	// end inline asm
	add.s64 	%rd615, %rd1739, 32768;
	// begin inline asm
	{
	.reg .f64 data;
	ld.global.cg.f64 data, [%rd615];
	add.f64 %fd3313, data, %fd3313;
	}
	// end inline asm
	add.s64 	%rd616, %rd1739, 40960;
	// begin inline asm
	{
	.reg .f64 data;
	ld.global.cg.f64 data, [%rd616];
	add.f64 %fd3313, data, %fd3313;
	}
	// end inline asm
	add.s64 	%rd617, %rd1739, 49152;
	// begin inline asm
	{
	.reg .f64 data;
	ld.global.cg.f64 data, [%rd617];
	add.f64 %fd3313, data, %fd3313;
	}
	// end inline asm
	add.s64 	%rd618, %rd1739, 57344;
	// begin inline asm
	{
	.reg .f64 data;
	ld.global.cg.f64 data, [%rd618];
	add.f64 %fd3313, data, %fd3313;
	}
	// end inline asm
	add.s64 	%rd619, %rd1739, 65536;
	// begin inline asm
	{
	.reg .f64 data;
	ld.global.cg.f64 data, [%rd619];
	add.f64 %fd3313, data, %fd3313;
	}
	// end inline asm
	add.s64 	%rd620, %rd1739, 73728;
	// begin inline asm
	{
	.reg .f64 data;
	ld.global.cg.f64 data, [%rd620];
	add.f64 %fd3313, data, %fd3313;
	}
	// end inline asm
	add.s64 	%rd621, %rd1739, 81920;
	// begin inline asm
	{
	.reg .f64 data;
	ld.global.cg.f64 data, [%rd621];
	add.f64 %fd3313, data, %fd3313;
	}
	// end inline asm
	add.s64 	%rd622, %rd1739, 90112;
	// begin inline asm
	{
	.reg .f64 data;
	ld.global.cg.f64 data, [%rd622];
	add.f64 %fd3313, data, %fd3313;
	}
	// end inline asm
	add.s64 	%rd623, %rd1739, 98304;
	// begin inline asm
	{
	.reg .f64 data;
	ld.global.cg.f64 data, [%rd623];
	add.f64 %fd3313, data, %fd3313;
	}
	// end inline asm
	add.s64 	%rd624, %rd1739, 106496;
	// begin inline asm
	{
	.reg .f64 data;
	ld.global.cg.f64 data, [%rd624];
	add.f64 %fd3313, data, %fd3313;
	}
	// end inline asm
	add.s64 	%rd625, %rd1739, 114688;
	// begin inline asm
	{
	.reg .f64 data;
	ld.global.cg.f64 data, [%rd625];
	add.f64 %fd3313, data, %fd3313;
	}
	// end inline asm
	add.s64 	%rd626, %rd1739, 122880;
	// begin inline asm
	{
	.reg .f64 data;
	ld.global.cg.f64 data, [%rd626];
	add.f64 %fd3313, data, %fd3313;
	}
	// end inline asm
	add.s32 	%r36, %r173, 32768;
	add.s64 	%rd1739, %rd1739, 262144;
	setp.lt.u32 	%p17, %r173, 491520;
	mov.u32 	%r173, %r36;
	@%p17 bra 	$L__BB0_33;
	mov.b32 	%r174, 0;
	mov.u64 	%rd1740, %rd1773;
$L__BB0_35:
	add.s64 	%rd627, %rd1740, -131072;
	// begin inline asm
	{
	.reg .f64 data;
	ld.global.cg.f64 data, [%rd627];
	add.f64 %fd3313, data, %fd3313;
	}
	// end inline asm
	add.s64 	%rd628, %rd1740, -122880;
	// begin inline asm
	{
	.reg .f64 data;
	ld.global.cg.f64 data, [%rd628];
	add.f64 %fd3313, data, %fd3313;
	}
	// end inline asm
	add.s64 	%rd629, %rd1740, -114688;
	// begin inline asm
	{
	.reg .f64 data;
	ld.global.cg.f64 data, [%rd629];
	add.f64 %fd3313, data, %fd3313;
	}
	// end inline asm
	add.s64 	%rd630, %rd1740, -106496;
	// begin inline asm
	{
	.reg .f64 data;
	ld.global.cg.f64 data, [%rd630];
	add.f64 %fd3313, data, %fd3313;
	}
	// end inline asm
	add.s64 	%rd631, %rd1740, -98304;
	// begin inline asm
	{
	.reg .f64 data;
	ld.global.cg.f64 data, [%rd631];
	add.f64 %fd3313, data, %fd3313;
	}
	// end inline asm
	add.s64 	%rd632, %rd1740, -90112;
	// begin inline asm
	{
	.reg .f64 data;
	ld.global.cg.f64 data, [%rd632];
	add.f64 %fd3313, data, %fd3313;
	}
	// end inline asm
	add.s64 	%rd633, %rd1740, -81920;
	// begin inline asm
	{
	.reg .f64 data;
	ld.global.cg.f64 data, [%rd633];
	add.f64 %fd3313, data, %fd3313;
	}
	// end inline asm
	add.s64 	%rd634, %rd1740, -73728;
	// begin inline asm
	{
	.reg .f64 data;
	ld.global.cg.f64 data, [%rd634];
	add.f64 %fd3313, data, %fd3313;
	}
	// end inline asm
	add.s64 	%rd635, %rd1740, -65536;
	// begin inline asm
	{
	.reg .f64 data;
	ld.global.cg.f64 data, [%rd635];
	add.f64 %fd3313, data, %fd3313;
	}
	// end inline asm
	add.s64 	%rd636, %rd1740, -57344;
	// begin inline asm
	{
	.reg .f64 data;
	ld.global.cg.f64 data, [%rd636];
	add.f64 %fd3313, data, %fd3313;
	}
	// end inline asm
	add.s64 	%rd637, %rd1740, -49152;
	// begin inline asm
	{
	.reg .f64 data;
	ld.global.cg.f64 data, [%rd637];
	add.f64 %fd3313, data, %fd3313;
	}
	// end inline asm
	add.s64 	%rd638, %rd1740, -40960;
	// begin inline asm
	{
	.reg .f64 data;
	ld.global.cg.f64 data, [%rd638];
	add.f64 %fd3313, data, %fd3313;
	}
	// end inline asm
	add.s64 	%rd639, %rd1740, -32768;
	// begin inline asm
	{
	.reg .f64 data;
	ld.global.cg.f64 data, [%rd639];
	add.f64 %fd3313, data, %fd3313;
	}
	// end inline asm
	add.s64 	%rd640, %rd1740, -24576;
	// begin inline asm
	{
	.reg .f64 data;
	ld.global.cg.f64 data, [%rd640];
	add.f64 %fd3313, data, %fd3313;
	}
	// end inline asm
	add.s64 	%rd641, %rd1740, -16384;
	// begin inline asm
	{
	.reg .f64 data;
	ld.global.cg.f64 data, [%rd641];
	add.f64 %fd3313, data, %fd3313;
	}
	// end inline asm
	add.s64 	%rd642, %rd1740, -8192;
	// begin inline asm
	{
	.reg .f64 data;
	ld.global.cg.f64 data, [%rd642];
	add.f64 %fd3313, data, %fd3313;
	}
	// end inline asm
	// begin inline asm
	{
	.reg .f64 data;
	ld.global.cg.f64 data, [%rd1740];
	add.f64 %fd3313, data, %fd3313;
	}
	// end inline asm
	add.s64 	%rd644, %rd1740, 8192;
	// begin inline asm
	{
	.reg .f64 data;
	ld.global.cg.f64 data, [%rd644];
	add.f64 %fd3313, data, %fd3313;
	}
	// end inline asm
	add.s64 	%rd645, %rd1740, 16384;
	// begin inline asm
	{
	.reg .f64 data;
	ld.global.cg.f64 data, [%rd645];
	add.f64 %fd3313, data, %fd3313;
	}
	// end inline asm
	add.s64 	%rd646, %rd1740, 24576;
	// begin inline asm
	{
	.reg .f64 data;
	ld.global.cg.f64 data, [%rd646];
	add.f64 %fd3313, data, %fd3313;
	}
	// end inline asm
	add.s64 	%rd647, %rd1740, 32768;
	// begin inline asm
	{
	.reg .f64 data;
	ld.global.cg.f64 data, [%rd647];
	add.f64 %fd3313, data, %fd3313;
	}
	// end inline asm
	add.s64 	%rd648, %rd1740, 40960;
	// begin inline asm
	{
	.reg .f64 data;
	ld.global.cg.f64 data, [%rd648];
	add.f64 %fd3313, data, %fd3313;
	}
	// end inline asm
	add.s64 	%rd649, %rd1740, 49152;
	// begin inline asm
	{
	.reg .f64 data;
	ld.global.cg.f64 data, [%rd649];
	add.f64 %fd3313, data, %fd3313;
	}
	// end inline asm
	add.s64 	%rd650, %rd1740, 57344;
	// begin inline asm
	{
	.reg .f64 data;
	ld.global.cg.f64 data, [%rd650];
	add.f64 %fd3313, data, %fd3313;
	}
	// end inline asm
	add.s64 	%rd651, %rd1740, 65536;
	// begin inline asm
	{
	.reg .f64 data;
	ld.global.cg.f64 data, [%rd651];
	add.f64 %fd3313, data, %fd3313;
	}
	// end inline asm
	add.s64 	%rd652, %rd1740, 73728;
	// begin inline asm
	{
	.reg .f64 data;
	ld.global.cg.f64 data, [%rd652];
	add.f64 %fd3313, data, %fd3313;
	}
	// end inline asm
	add.s64 	%rd653, %rd1740, 81920;
	// begin inline asm
	{
	.reg .f64 data;
	ld.global.cg.f64 data, [%rd653];
	add.f64 %fd3313, data, %fd3313;
	}
	// end inline asm
	add.s64 	%rd654, %rd1740, 90112;
	// begin inline asm
	{
	.reg .f64 data;
	ld.global.cg.f64 data, [%rd654];
	add.f64 %fd3313, data, %fd3313;
	}
	// end inline asm
	add.s64 	%rd655, %rd1740, 98304;
	// begin inline asm
	{
	.reg .f64 data;
	ld.global.cg.f64 data, [%rd655];
	add.f64 %fd3313, data, %fd3313;
	}
	// end inline asm
	add.s64 	%rd656, %rd1740, 106496;
	// begin inline asm
	{
	.reg .f64 data;
	ld.global.cg.f64 data, [%rd656];
	add.f64 %fd3313, data, %fd3313;
	}
	// end inline asm
	add.s64 	%rd657, %rd1740, 114688;
	// begin inline asm
	{
	.reg .f64 data;
	ld.global.cg.f64 data, [%rd657];
	add.f64 %fd3313, data, %fd3313;
	}
	// end inline asm
	add.s64 	%rd658, %rd1740, 122880;
	// begin inline asm
	{
	.reg .f64 data;
	ld.global.cg.f64 data, [%rd658];
	add.f64 %fd3313, data, %fd3313;
	}
	// end inline asm
	add.s32 	%r38, %r174, 32768;
	add.s64 	%rd1740, %rd1740, 262144;
	setp.lt.u32 	%p18, %r174, 491520;
	mov.u32 	%r174, %r38;
	@%p18 bra 	$L__BB0_35;
	mov.b32 	%r175, 0;
	mov.u64 	%rd1741, %rd1773;
$L__BB0_37:
	add.s64 	%rd659, %rd1741, -131072;
	// begin inline asm
	{
	.reg .f64 data;
	ld.global.cg.f64 data, [%rd659];
	add.f64 %fd3313, data, %fd3313;
	}
	// end inline asm
	add.s64 	%rd660, %rd1741, -122880;
	// begin inline asm
	{
	.reg .f64 data;
	ld.global.cg.f64 data, [%rd660];
	add.f64 %fd3313, data, %fd3313;
	}
	// end inline asm
	add.s64 	%rd661, %rd1741, -114688;
	// begin inline asm
	{
	.reg .f64 data;
	ld.global.cg.f64 data, [%rd661];
	add.f64 %fd3313, data, %fd3313;
	}
	// end inline asm
	add.s64 	%rd662, %rd1741, -106496;
	// begin inline asm
	{
	.reg .f64 data;
	ld.global.cg.f64 data, [%rd662];
	add.f64 %fd3313, data, %fd3313;
	}
	// end inline asm
	add.s64 	%rd663, %rd1741, -98304;
	// begin inline asm
	{
	.reg .f64 data;
	ld.global.cg.f64 data, [%rd663];
	add.f64 %fd3313, data, %fd3313;
	}
	// end inline asm
	add.s64 	%rd664, %rd1741, -90112;
	// begin inline asm
	{
	.reg .f64 data;
	ld.global.cg.f64 data, [%rd664];
	add.f64 %fd3313, data, %fd3313;
	}
	// end inline asm
	add.s64 	%rd665, %rd1741, -81920;
	// begin inline asm
	{
	.reg .f64 data;
	ld.global.cg.f64 data, [%rd665];
	add.f64 %fd3313, data, %fd3313;
	}
	// end inline asm
	add.s64 	%rd666, %rd1741, -73728;
	// begin inline asm
	{
	.reg .f64 data;
	ld.global.cg.f64 data, [%rd666];
	add.f64 %fd3313, data, %fd3313;
	}
	// end inline asm
	add.s64 	%rd667, %rd1741, -65536;
	// begin inline asm
	{
	.reg .f64 data;
	ld.global.cg.f64 data, [%rd667];
	add.f64 %fd3313, data, %fd3313;
	}
	// end inline asm
	add.s64 	%rd668, %rd1741, -57344;
	// begin inline asm
	{
	.reg .f64 data;
	ld.global.cg.f64 data, [%rd668];
	add.f64 %fd3313, data, %fd3313;
	}
	// end inline asm
	add.s64 	%rd669, %rd1741, -49152;
	// begin inline asm
	{
	.reg .f64 data;
	ld.global.cg.f64 data, [%rd669];
	add.f64 %fd3313, data, %fd3313;
	}
	// end inline asm
	add.s64 	%rd670, %rd1741, -40960;
	// begin inline asm
	{
	.reg .f64 data;
	ld.global.cg.f64 data, [%rd670];
	add.f64 %fd3313, data, %fd3313;
	}
	// end inline asm
	add.s64 	%rd671, %rd1741, -32768;
	// begin inline asm
	{
	.reg .f64 data;
	ld.global.cg.f64 data, [%rd671];
	add.f64 %fd3313, data, %fd3313;
	}
	// end inline asm
	add.s64 	%rd672, %rd1741, -24576;
	// begin inline asm
	{
	.reg .f64 data;
	ld.global.cg.f64 data, [%rd672];
	add.f64 %fd3313, data, %fd3313;
	}
	// end inline asm
	add.s64 	%rd673, %rd1741, -16384;
	// begin inline asm
	{
	.reg .f64 data;
	ld.global.cg.f64 data, [%rd673];
	add.f64 %fd3313, data, %fd3313;
	}
	// end inline asm
	add.s64 	%rd674, %rd1741, -8192;
	// begin inline asm
	{
	.reg .f64 data;
	ld.global.cg.f64 data, [%rd674];
	add.f64 %fd3313, data, %fd3313;
	}
	// end inline asm
	// begin inline asm
	{
	.reg .f64 data;
	ld.global.cg.f64 data, [%rd1741];
	add.f64 %fd3313, data, %fd3313;
	}
	// end inline asm
	add.s64 	%rd676, %rd1741, 8192;
	// begin inline asm
	{
	.reg .f64 data;
	ld.global.cg.f64 data, [%rd676];
	add.f64 %fd3313, data, %fd3313;
	}
	// end inline asm
	add.s64 	%rd677, %rd1741, 16384;
	// begin inline asm
	{
	.reg .f64 data;
	ld.global.cg.f64 data, [%rd677];
	add.f64 %fd3313, data, %fd3313;
	}
	// end inline asm
	add.s64 	%rd678, %rd1741, 24576;
	// begin inline asm
	{
	.reg .f64 data;
	ld.global.cg.f64 data, [%rd678];
	add.f64 %fd3313, data, %fd3313;
	}
	// end inline asm
	add.s64 	%rd679, %rd1741, 32768;
	// begin inline asm
	{
	.reg .f64 data;
	ld.global.cg.f64 data, [%rd679];
	add.f64 %fd3313, data, %fd3313;
	}
	// end inline asm
	add.s64 	%rd680, %rd1741, 40960;
	// begin inline asm
	{
	.reg .f64 data;
	ld.global.cg.f64 data, [%rd680];
	add.f64 %fd3313, data, %fd3313;
	}
	// end inline asm
	add.s64 	%rd681, %rd1741, 49152;
	// begin inline asm
	{
	.reg .f64 data;
	ld.global.cg.f64 data, [%rd681];
	add.f64 %fd3313, data, %fd3313;
	}
	// end inline asm
	add.s64 	%rd682, %rd1741, 57344;
	// begin inline asm
	{
	.reg .f64 data;
	ld.global.cg.f64 data, [%rd682];
	add.f64 %fd3313, data, %fd3313;
	}
	// end inline asm
	add.s64 	%rd683, %rd1741, 65536;
	// begin inline asm
	{
	.reg .f64 data;
	ld.global.cg.f64 data, [%rd683];
	add.f64 %fd3313, data, %fd3313;
	}
	// end inline asm
	add.s64 	%rd684, %rd1741, 73728;
	// begin inline asm
	{
	.reg .f64 data;
	ld.global.cg.f64 data, [%rd684];
	add.f64 %fd3313, data, %fd3313;
	}
	// end inline asm
	add.s64 	%rd685, %rd1741, 81920;
	// begin inline asm
	{
	.reg .f64 data;
	ld.global.cg.f64 data, [%rd685];
	add.f64 %fd3313, data, %fd3313;
	}
	// end inline asm
	add.s64 	%rd686, %rd1741, 90112;
	// begin inline asm
	{
	.reg .f64 data;
	ld.global.cg.f64 data, [%rd686];
	add.f64 %fd3313, data, %fd3313;
	}
	// end inline asm
	add.s64 	%rd687, %rd1741, 98304;
	// begin inline asm
	{
	.reg .f64 data;
	ld.global.cg.f64 data, [%rd687];
	add.f64 %fd3313, data, %fd3313;
	}
	// end inline asm
	add.s64 	%rd688, %rd1741, 106496;
	// begin inline asm
	{
	.reg .f64 data;
	ld.global.cg.f64 data, [%rd688];
	add.f64 %fd3313, data, %fd3313;
	}
	// end inline asm
	add.s64 	%rd689, %rd1741, 114688;
	// begin inline asm
	{
	.reg .f64 data;
	ld.global.cg.f64 data, [%rd689];
	add.f64 %fd3313, data, %fd3313;
	}
	// end inline asm
	add.s64 	%rd690, %rd1741, 122880;
	// begin inline asm
	{
	.reg .f64 data;
	ld.global.cg.f64 data, [%rd690];
	add.f64 %fd3313, data, %fd3313;
	}
	// end inline asm
	add.s32 	%r40, %r175, 32768;
	add.s64 	%rd1741, %rd1741, 262144;
	setp.lt.u32 	%p19, %r175, 491520;
	mov.u32 	%r175, %r40;
	@%p19 bra 	$L__BB0_37;
	mov.b32 	%r176, 0;
	mov.u64 	%rd1742, %rd1773;
$L__BB0_39:
	add.s64 	%rd691, %rd1742, -131072;
	// begin inline asm
	{
	.reg .f64 data;
	ld.global.cg.f64 data, [%rd691];
	add.f64 %fd3313, data, %fd3313;
	}
	// end inline asm
	add.s64 	%rd692, %rd1742, -122880;
	// begin inline asm
	{
	.reg .f64 data;
	ld.global.cg.f64 data, [%rd692];
	add.f64 %fd3313, data, %fd3313;
	}
	// end inline asm
	add.s64 	%rd693, %rd1742, -114688;
	// begin inline asm
	{
	.reg .f64 data;
	ld.global.cg.f64 data, [%rd693];
	add.f64 %fd3313, data, %fd3313;
	}
	// end inline asm
	add.s64 	%rd694, %rd1742, -106496;
	// begin inline asm
	{
	.reg .f64 data;
	ld.global.cg.f64 data, [%rd694];
	add.f64 %fd3313, data, %fd3313;
	}
	// end inline asm
	add.s64 	%rd695, %rd1742, -98304;
	// begin inline asm
	{
	.reg .f64 data;
	ld.global.cg.f64 data, [%rd695];
	add.f64 %fd3313, data, %fd3313;
	}
	// end inline asm
	add.s64 	%rd696, %rd1742, -90112;
	// begin inline asm
	{
	.reg .f64 data;
	ld.global.cg.f64 data, [%rd696];
	add.f64 %fd3313, data, %fd3313;
	}
	// end inline asm
	add.s64 	%rd697, %rd1742, -81920;
	// begin inline asm
	{
	.reg .f64 data;
	ld.global.cg.f64 data, [%rd697];
	add.f64 %fd3313, data, %fd3313;
	}
	// end inline asm
	add.s64 	%rd698, %rd1742, -73728;
	// begin inline asm
	{
	.reg .f64 data;
	ld.global.cg.f64 data, [%rd698];
	add.f64 %fd3313, data, %fd3313;
	}
	// end inline asm
	add.s64 	%rd699, %rd1742, -65536;
	// begin inline asm
	{
	.reg .f64 data;
	ld.global.cg.f64 data, [%rd699];
	add.f64 %fd3313, data, %fd3313;
	}
	// end inline asm
	add.s64 	%rd700, %rd1742, -57344;
	// begin inline asm
	{
	.reg .f64 data;
	ld.global.cg.f64 data, [%rd700];
	add.f64 %fd3313, data, %fd3313;
	}
	// end inline asm
	add.s64 	%rd701, %rd1742, -49152;
	// begin inline asm
	{
	.reg .f64 data;
	ld.global.cg.f64 data, [%rd701];
	add.f64 %fd3313, data, %fd3313;
	}
	// end inline asm
	add.s64 	%rd702, %rd1742, -40960;
	// begin inline asm
	{
	.reg .f64 data;
	ld.global.cg.f64 data, [%rd702];
	add.f64 %fd3313, data, %fd3313;
	}
	// end inline asm
	add.s64 	%rd703, %rd1742, -32768;
	// begin inline asm
	{
	.reg .f64 data;
	ld.global.cg.f64 data, [%rd703];
	add.f64 %fd3313, data, %fd3313;
	}
	// end inline asm
	add.s64 	%rd704, %rd1742, -24576;
	// begin inline asm
	{
	.reg .f64 data;
	ld.global.cg.f64 data, [%rd704];
	add.f64 %fd3313, data, %fd3313;
	}
	// end inline asm
	add.s64 	%rd705, %rd1742, -16384;
	// begin inline asm
	{
	.reg .f64 data;
	ld.global.cg.f64 data, [%rd705];
	add.f64 %fd3313, data, %fd3313;
	}
	// end inline asm
	add.s64 	%rd706, %rd1742, -8192;
	// begin inline asm
	{
	.reg .f64 data;
	ld.global.cg.f64 data, [%rd706];
	add.f64 %fd3313, data, %fd3313;
	}
	// end inline asm
	// begin inline asm
	{
	.reg .f64 data;
	ld.global.cg.f64 data, [%rd1742];
	add.f64 %fd3313, data, %fd3313;
	}
	// end inline asm
	add.s64 	%rd708, %rd1742, 8192;
	// begin inline asm
	{
	.reg .f64 data;
	ld.global.cg.f64 data, [%rd708];
	add.f64 %fd3313, data, %fd3313;
	}
	// end inline asm
	add.s64 	%rd709, %rd1742, 16384;
	// begin inline asm
	{
	.reg .f64 data;
	ld.global.cg.f64 data, [%rd709];
	add.f64 %fd3313, data, %fd3313;
	}
	// end inline asm
	add.s64 	%rd710, %rd1742, 24576;
	// begin inline asm
	{
	.reg .f64 data;
	ld.global.cg.f64 data, [%rd710];
	add.f64 %fd3313, data, %fd3313;
	}
	// end inline asm
	add.s64 	%rd711, %rd1742, 32768;
	// begin inline asm
	{
	.reg .f64 data;
	ld.global.cg.f64 data, [%rd711];
	add.f64 %fd3313, data, %fd3313;
	}
	// end inline asm
	add.s64 	%rd712, %rd1742, 40960;
	// begin inline asm
	{
	.reg .f64 data;
	ld.global.cg.f64 data, [%rd712];
	add.f64 %fd3313, data, %fd3313;
	}
	// end inline asm
	add.s64 	%rd713, %rd1742, 49152;
	// begin inline asm
	{
	.reg .f64 data;
	ld.global.cg.f64 data, [%rd713];
	add.f64 %fd3313, data, %fd3313;
	}
	// end inline asm
	add.s64 	%rd714, %rd1742, 57344;
	// begin inline asm
	{
	.reg .f64 data;
	ld.global.cg.f64 data, [%rd714];
	add.f64 %fd3313, data, %fd3313;
	}
	// end inline asm
	add.s64 	%rd715, %rd1742, 65536;
	// begin inline asm
	{
	.reg .f64 data;
	ld.global.cg.f64 data, [%rd715];
	add.f64 %fd3313, data, %fd3313;
	}
	// end inline asm
	add.s64 	%rd716, %rd1742, 73728;
	// begin inline asm
	{
	.reg .f64 data;
	ld.global.cg.f64 data, [%rd716];
	add.f64 %fd3313, data, %fd3313;
	}
	// end inline asm
	add.s64 	%rd717, %rd1742, 81920;
	// begin inline asm
	{
	.reg .f64 data;
	ld.global.cg.f64 data, [%rd717];
	add.f64 %fd3313, data, %fd3313;
	}
	// end inline asm
	add.s64 	%rd718, %rd1742, 90112;
	// begin inline asm
	{
	.reg .f64 data;
	ld.global.cg.f64 data, [%rd718];
	add.f64 %fd3313, data, %fd3313;
	}
	// end inline asm
	add.s64 	%rd719, %rd1742, 98304;
	// begin inline asm
	{
	.reg .f64 data;
	ld.global.cg.f64 data, [%rd719];
	add.f64 %fd3313, data, %fd3313;
	}
	// end inline asm
	add.s64 	%rd720, %rd1742, 106496;
	// begin inline asm
	{
	.reg .f64 data;
	ld.global.cg.f64 data, [%rd720];
	add.f64 %fd3313, data, %fd3313;
	}
	// end inline asm
	add.s64 	%rd721, %rd1742, 114688;
	// begin inline asm
	{
	.reg .f64 data;
	ld.global.cg.f64 data, [%rd721];
	add.f64 %fd3313, data, %fd3313;
	}
	// end inline asm
	add.s64 	%rd722, %rd1742, 122880;
	// begin inline asm
	{
	.reg .f64 data;
	ld.global.cg.f64 data, [%rd722];
	add.f64 %fd3313, data, %fd3313;
	}
	// end inline asm
	add.s32 	%r42, %r176, 32768;
	add.s64 	%rd1742, %rd1742, 262144;
	setp.lt.u32 	%p20, %r176, 491520;
	mov.u32 	%r176, %r42;
	@%p20 bra 	$L__BB0_39;
	mov.b32 	%r177, 0;
	mov.u64 	%rd1743, %rd1773;
$L__BB0_41:
	add.s64 	%rd723, %rd1743, -131072;
	// begin inline asm
	{
	.reg .f64 data;
	ld.global.cg.f64 data, [%rd723];
	add.f64 %fd3313, data, %fd3313;
	}
	// end inline asm
	add.s64 	%rd724, %rd1743, -122880;
	// begin inline asm
	{
	.reg .f64 data;
	ld.global.cg.f64 data, [%rd724];
	add.f64 %fd3313, data, %fd3313;
	}
	// end inline asm
	add.s64 	%rd725, %rd1743, -114688;
	// begin inline asm
	{
	.reg .f64 data;
	ld.global.cg.f64 data, [%rd725];
	add.f64 %fd3313, data, %fd3313;
	}
	// end inline asm
	add.s64 	%rd726, %rd1743, -106496;
	// begin inline asm
	{
	.reg .f64 data;
	ld.global.cg.f64 data, [%rd726];
	add.f64 %fd3313, data, %fd3313;
	}
	// end inline asm
	add.s64 	%rd727, %rd1743, -98304;
	// begin inline asm
	{
	.reg .f64 data;
	ld.global.cg.f64 data, [%rd727];
	add.f64 %fd3313, data, %fd3313;
	}
	// end inline asm
	add.s64 	%rd728, %rd1743, -90112;
	// begin inline asm
	{
	.reg .f64 data;
	ld.global.cg.f64 data, [%rd728];
	add.f64 %fd3313, data, %fd3313;
	}
	// end inline asm
	add.s64 	%rd729, %rd1743, -81920;
	// begin inline asm
	{
	.reg .f64 data;
	ld.global.cg.f64 data, [%rd729];
	add.f64 %fd3313, data, %fd3313;
	}
	// end inline asm
	add.s64 	%rd730, %rd1743, -73728;
	// begin inline asm
	{
	.reg .f64 data;
	ld.global.cg.f64 data, [%rd730];
	add.f64 %fd3313, data, %fd3313;
	}
	// end inline asm
	add.s64 	%rd731, %rd1743, -65536;
	// begin inline asm
	{
	.reg .f64 data;
	ld.global.cg.f64 data, [%rd731];
	add.f64 %fd3313, data, %fd3313;
	}
	// end inline asm
	add.s64 	%rd732, %rd1743, -57344;
	// begin inline asm
	{
	.reg .f64 data;
	ld.global.cg.f64 data, [%rd732];
	add.f64 %fd3313, data, %fd3313;
	}
	// end inline asm
	add.s64 	%rd733, %rd1743, -49152;
	// begin inline asm
	{
	.reg .f64 data;
	ld.global.cg.f64 data, [%rd733];
	add.f64 %fd3313, data, %fd3313;
	}
	// end inline asm
	add.s64 	%rd734, %rd1743, -40960;
	// begin inline asm
	{
	.reg .f64 data;
	ld.global.cg.f64 data, [%rd734];
	add.f64 %fd3313, data, %fd3313;
	}
	// end inline asm
	add.s64 	%rd735, %rd1743, -32768;
	// begin inline asm
	{
	.reg .f64 data;
	ld.global.cg.f64 data, [%rd735];
	add.f64 %fd3313, data, %fd3313;
	}
	// end inline asm
	add.s64 	%rd736, %rd1743, -24576;
	// begin inline asm
	{
	.reg .f64 data;
	ld.global.cg.f64 data, [%rd736];
	add.f64 %fd3313, data, %fd3313;
	}
	// end inline asm
	add.s64 	%rd737, %rd1743, -16384;
	// begin inline asm
	{
	.reg .f64 data;
	ld.global.cg.f64 data, [%rd737];
	add.f64 %fd3313, data, %fd3313;
	}
	// end inline asm
	add.s64 	%rd738, %rd1743, -8192;
	// begin inline asm
	{
	.reg .f64 data;
	ld.global.cg.f64 data, [%rd738];
	add.f64 %fd3313, data, %fd3313;
	}
	// end inline asm
	// begin inline asm
	{
	.reg .f64 data;
	ld.global.cg.f64 data, [%rd1743];
	add.f64 %fd3313, data, %fd3313;
	}
	// end inline asm
	add.s64 	%rd740, %rd1743, 8192;
	// begin inline asm
	{
	.reg .f64 data;
	ld.global.cg.f64 data, [%rd740];
	add.f64 %fd3313, data, %fd3313;
	}
	// end inline asm
	add.s64 	%rd741, %rd1743, 16384;
	// begin inline asm
	{
	.reg .f64 data;
	ld.global.cg.f64 data, [%rd741];
	add.f64 %fd3313, data, %fd3313;
	}
	// end inline asm
	add.s64 	%rd742, %rd1743, 24576;
	// begin inline asm
	{
	.reg .f64 data;
	ld.global.cg.f64 data, [%rd742];
	add.f64 %fd3313, data, %fd3313;
	}
	// end inline asm
	add.s64 	%rd743, %rd1743, 32768;
	// begin inline asm
	{
	.reg .f64 data;
	ld.global.cg.f64 data, [%rd743];
	add.f64 %fd3313, data, %fd3313;
	}
	// end inline asm
	add.s64 	%rd744, %rd1743, 40960;
	// begin inline asm
	{
	.reg .f64 data;
	ld.global.cg.f64 data, [%rd744];
	add.f64 %fd3313, data, %fd3313;
	}
	// end inline asm
	add.s64 	%rd745, %rd1743, 49152;
	// begin inline asm
	{
	.reg .f64 data;
	ld.global.cg.f64 data, [%rd745];
	add.f64 %fd3313, data, %fd3313;
	}
	// end inline asm
	add.s64 	%rd746, %rd1743, 57344;
	// begin inline asm
	{
	.reg .f64 data;
	ld.global.cg.f64 data, [%rd746];
	add.f64 %fd3313, data, %fd3313;
	}
	// end inline asm
	add.s64 	%rd747, %rd1743, 65536;
	// begin inline asm
	{
	.reg .f64 data;
	ld.global.cg.f64 data, [%rd747];
	add.f64 %fd3313, data, %fd3313;
	}
	// end inline asm
	add.s64 	%rd748, %rd1743, 73728;
	// begin inline asm
	{
	.reg .f64 data;
	ld.global.cg.f64 data, [%rd748];
	add.f64 %fd3313, data, %fd3313;
	}
	// end inline asm
	add.s64 	%rd749, %rd1743, 81920;
	// begin inline asm
	{
	.reg .f64 data;
	ld.global.cg.f64 data, [%rd749];
	add.f64 %fd3313, data, %fd3313;
	}
	// end inline asm
	add.s64 	%rd750, %rd1743, 90112;
	// begin inline asm
	{
	.reg .f64 data;
	ld.global.cg.f64 data, [%rd750];
	add.f64 %fd3313, data, %fd3313;
	}
	// end inline asm
	add.s64 	%rd751, %rd1743, 98304;
	// begin inline asm
	{
	.reg .f64 data;
	ld.global.cg.f64 data, [%rd751];
	add.f64 %fd3313, data, %fd3313;
	}
	// end inline asm
	add.s64 	%rd752, %rd1743, 106496;
	// begin inline asm
	{
	.reg .f64 data;
	ld.global.cg.f64 data, [%rd752];
	add.f64 %fd3313, data, %fd3313;
	}
	// end inline asm
	add.s64 	%rd753, %rd1743, 114688;
	// begin inline asm
	{
	.reg .f64 data;
	ld.global.cg.f64 data, [%rd753];
	add.f64 %fd3313, data, %fd3313;
	}
	// end inline asm
	add.s64 	%rd754, %rd1743, 122880;
	// begin inline asm
	{
	.reg .f64 data;
	ld.global.cg.f64 data, [%rd754];
	add.f64 %fd3313, data, %fd3313;
	}
	// end inline asm
	add.s32 	%r44, %r177, 32768;
	add.s64 	%rd1743, %rd1743, 262144;
	setp.lt.u32 	%p21, %r177, 491520;
	mov.u32 	%r177, %r44;
	@%p21 bra 	$L__BB0_41;
	mov.b32 	%r178, 0;
	mov.u64 	%rd1744, %rd1773;
$L__BB0_43:
	add.s64 	%rd755, %rd1744, -131072;
	// begin inline asm
	{
	.reg .f64 data;
	ld.global.cg.f64 data, [%rd755];
	add.f64 %fd3313, data, %fd3313;
	}
	// end inline asm
	add.s64 	%rd756, %rd1744, -122880;
	// begin inline asm
	{
	.reg .f64 data;
	ld.global.cg.f64 data, [%rd756];
	add.f64 %fd3313, data, %fd3313;
	}
	// end inline asm
	add.s64 	%rd757, %rd1744, -114688;
	// begin inline asm
	{
	.reg .f64 data;
	ld.global.cg.f64 data, [%rd757];
	add.f64 %fd3313, data, %fd3313;
	}
	// end inline asm
	add.s64 	%rd758, %rd1744, -106496;
	// begin inline asm
	{
	.reg .f64 data;
	ld.global.cg.f64 data, [%rd758];
	add.f64 %fd3313, data, %fd3313;
	}
	// end inline asm
	add.s64 	%rd759, %rd1744, -98304;
	// begin inline asm
	{
	.reg .f64 data;
	ld.global.cg.f64 data, [%rd759];
	add.f64 %fd3313, data, %fd3313;
	}
	// end inline asm
	add.s64 	%rd760, %rd1744, -90112;
	// begin inline asm
	{
	.reg .f64 data;
	ld.global.cg.f64 data, [%rd760];
	add.f64 %fd3313, data, %fd3313;
	}
	// end inline asm
	add.s64 	%rd761, %rd1744, -81920;
	// begin inline asm
	{
	.reg .f64 data;
	ld.global.cg.f64 data, [%rd761];
	add.f64 %fd3313, data, %fd3313;
	}
	// end inline asm
	add.s64 	%rd762, %rd1744, -73728;
	// begin inline asm
	{
	.reg .f64 data;
	ld.global.cg.f64 data, [%rd762];
	add.f64 %fd3313, data, %fd3313;
	}
	// end inline asm
	add.s64 	%rd763, %rd1744, -65536;
	// begin inline asm
	{
	.reg .f64 data;
	ld.global.cg.f64 data, [%rd763];
	add.f64 %fd3313, data, %fd3313;
	}
	// end inline asm
	add.s64 	%rd764, %rd1744, -57344;
	// begin inline asm
	{
	.reg .f64 data;
	ld.global.cg.f64 data, [%rd764];
	add.f64 %fd3313, data, %fd3313;
	}
	// end inline asm
	add.s64 	%rd765, %rd1744, -49152;
	// begin inline asm
	{
	.reg .f64 data;
	ld.global.cg.f64 data, [%rd765];
	add.f64 %fd3313, data, %fd3313;
	}
	// end inline asm
	add.s64 	%rd766, %rd1744, -40960;
	// begin inline asm
	{
	.reg .f64 data;
	ld.global.cg.f64 data, [%rd766];
	add.f64 %fd3313, data, %fd3313;
	}
	// end inline asm
	add.s64 	%rd767, %rd1744, -32768;
	// begin inline asm
	{
	.reg .f64 data;
	ld.global.cg.f64 data, [%rd767];
	add.f64 %fd3313, data, %fd3313;
	}
	// end inline asm
	add.s64 	%rd768, %rd1744, -24576;
	// begin inline asm
	{
	.reg .f64 data;
	ld.global.cg.f64 data, [%rd768];
	add.f64 %fd3313, data, %fd3313;
	}
	// end inline asm
	add.s64 	%rd769, %rd1744, -16384;
	// begin inline asm
	{
	.reg .f64 data;
	ld.global.cg.f64 data, [%rd769];
	add.f64 %fd3313, data, %fd3313;
	}
	// end inline asm
	add.s64 	%rd770, %rd1744, -8192;
	// begin inline asm
	{
	.reg .f64 data;
	ld.global.cg.f64 data, [%rd770];
	add.f64 %fd3313, data, %fd3313;
	}
	// end inline asm
	// begin inline asm
	{
	.reg .f64 data;
	ld.global.cg.f64 data, [%rd1744];
	add.f64 %fd3313, data, %fd3313;
	}
	// end inline asm
	add.s64 	%rd772, %rd1744, 8192;
	// begin inline asm
	{
	.reg .f64 data;
	ld.global.cg.f64 data, [%rd772];
	add.f64 %fd3313, data, %fd3313;
	}
	// end inline asm
	add.s64 	%rd773, %rd1744, 16384;
	// begin inline asm
	{
	.reg .f64 data;
	ld.global.cg.f64 data, [%rd773];
	add.f64 %fd3313, data, %fd3313;
	}
	// end inline asm
	add.s64 	%rd774, %rd1744, 24576;
	// begin inline asm
	{
	.reg .f64 data;
	ld.global.cg.f64 data, [%rd774];
	add.f64 %fd3313, data, %fd3313;
	}
	// end inline asm
	add.s64 	%rd775, %rd1744, 32768;
	// begin inline asm
	{
	.reg .f64 data;
	ld.global.cg.f64 data, [%rd775];
	add.f64 %fd3313, data, %fd3313;
	}
	// end inline asm
	add.s64 	%rd776, %rd1744, 40960;
	// begin inline asm
	{
	.reg .f64 data;
	ld.global.cg.f64 data, [%rd776];
	add.f64 %fd3313, data, %fd3313;
	}
	// end inline asm
	add.s64 	%rd777, %rd1744, 49152;
	// begin inline asm
	{
	.reg .f64 data;
	ld.global.cg.f64 data, [%rd777];
	add.f64 %fd3313, data, %fd3313;
	}
	// end inline asm
	add.s64 	%rd778, %rd1744, 57344;
	// begin inline asm
	{
	.reg .f64 data;
	ld.global.cg.f64 data, [%rd778];
	add.f64 %fd3313, data, %fd3313;
	}
	// end inline asm
	add.s64 	%rd779, %rd1744, 65536;
	// begin inline asm
	{
	.reg .f64 data;
	ld.global.cg.f64 data, [%rd779];
	add.f64 %fd3313, data, %fd3313;
	}
	// end inline asm
	add.s64 	%rd780, %rd1744, 73728;
	// begin inline asm
	{
	.reg .f64 data;
	ld.global.cg.f64 data, [%rd780];
	add.f64 %fd3313, data, %fd3313;
	}
	// end inline asm
	add.s64 	%rd781, %rd1744, 81920;
	// begin inline asm
	{
	.reg .f64 data;
	ld.global.cg.f64 data, [%rd781];
	add.f64 %fd3313, data, %fd3313;
	}
	// end inline asm
	add.s64 	%rd782, %rd1744, 90112;
	// begin inline asm
	{
	.reg .f64 data;
	ld.global.cg.f64 data, [%rd782];
	add.f64 %fd3313, data, %fd3313;
	}
	// end inline asm
	add.s64 	%rd783, %rd1744, 98304;
	// begin inline asm
	{
	.reg .f64 data;
	ld.global.cg.f64 data, [%rd783];
	add.f64 %fd3313, data, %fd3313;
	}
	// end inline asm
	add.s64 	%rd784, %rd1744, 106496;
	// begin inline asm
	{
	.reg .f64 data;
	ld.global.cg.f64 data, [%rd784];
	add.f64 %fd3313, data, %fd3313;
	}
	// end inline asm
	add.s64 	%rd785, %rd1744, 114688;
	// begin inline asm
	{
	.reg .f64 data;
	ld.global.cg.f64 data, [%rd785];
	add.f64 %fd3313, data, %fd3313;
	}
	// end inline asm
	add.s64 	%rd786, %rd1744, 122880;
	// begin inline asm
	{
	.reg .f64 data;
	ld.global.cg.f64 data, [%rd786];
	add.f64 %fd3313, data, %fd3313;
	}
	// end inline asm
	add.s32 	%r46, %r178, 32768;
	add.s64 	%rd1744, %rd1744, 262144;
	setp.lt.u32 	%p22, %r178, 491520;
	mov.u32 	%r178, %r46;
	@%p22 bra 	$L__BB0_43;
	mov.b32 	%r179, 0;
	mov.u64 	%rd1745, %rd1773;
$L__BB0_45:
	add.s64 	%rd787, %rd1745, -131072;
	// begin inline asm
	{
	.reg .f64 data;
	ld.global.cg.f64 data, [%rd787];
	add.f64 %fd3313, data, %fd3313;
	}
	// end inline asm
	add.s64 	%rd788, %rd1745, -122880;
	// begin inline asm
	{
	.reg .f64 data;
	ld.global.cg.f64 data, [%rd788];
	add.f64 %fd3313, data, %fd3313;
	}
	// end inline asm
	add.s64 	%rd789, %rd1745, -114688;
	// begin inline asm
	{
	.reg .f64 data;
	ld.global.cg.f64 data, [%rd789];
	add.f64 %fd3313, data, %fd3313;
	}
	// end inline asm
	add.s64 	%rd790, %rd1745, -106496;
	// begin inline asm
	{
	.reg .f64 data;
	ld.global.cg.f64 data, [%rd790];
	add.f64 %fd3313, data, %fd3313;
	}
	// end inline asm
	add.s64 	%rd791, %rd1745, -98304;
	// begin inline asm
	{
	.reg .f64 data;
	ld.global.cg.f64 data, [%rd791];
	add.f64 %fd3313, data, %fd3313;
	}
	// end inline asm
	add.s64 	%rd792, %rd1745, -90112;
	// begin inline asm
	{
	.reg .f64 data;
	ld.global.cg.f64 data, [%rd792];
	add.f64 %fd3313, data, %fd3313;
	}
	// end inline asm
	add.s64 	%rd793, %rd1745, -81920;
	// begin inline asm
	{
	.reg .f64 data;
	ld.global.cg.f64 data, [%rd793];
	add.f64 %fd3313, data, %fd3313;
	}
	// end inline asm
	add.s64 	%rd794, %rd1745, -73728;
	// begin inline asm
	{
	.reg .f64 data;
	ld.global.cg.f64 data, [%rd794];
	add.f64 %fd3313, data, %fd3313;
	}
	// end inline asm
	add.s64 	%rd795, %rd1745, -65536;
	// begin inline asm
	{
	.reg .f64 data;
	ld.global.cg.f64 data, [%rd795];
	add.f64 %fd3313, data, %fd3313;
	}
	// end inline asm
	add.s64 	%rd796, %rd1745, -57344;
	// begin inline asm
	{
	.reg .f64 data;
	ld.global.cg.f64 data, [%rd796];
	add.f64 %fd3313, data, %fd3313;
	}
	// end inline asm
	add.s64 	%rd797, %rd1745, -49152;
	// begin inline asm
	{
	.reg .f64 data;
	ld.global.cg.f64 data, [%rd797];
	add.f64 %fd3313, data, %fd3313;
	}
	// end inline asm
	add.s64 	%rd798, %rd1745, -40960;
	// begin inline asm
	{
	.reg .f64 data;
	ld.global.cg.f64 data, [%rd798];
	add.f64 %fd3313, data, %fd3313;
	}
	// end inline asm
	add.s64 	%rd799, %rd1745, -32768;
	// begin inline asm
	{
	.reg .f64 data;
	ld.global.cg.f64 data, [%rd799];
	add.f64 %fd3313, data, %fd3313;
	}
	// end inline asm
	add.s64 	%rd800, %rd1745, -24576;
	// begin inline asm
	{
	.reg .f64 data;
	ld.global.cg.f64 data, [%rd800];
	add.f64 %fd3313, data, %fd3313;
	}
	// end inline asm
	add.s64 	%rd801, %rd1745, -16384;
	// begin inline asm
	{
	.reg .f64 data;
	ld.global.cg.f64 data, [%rd801];
	add.f64 %fd3313, data, %fd3313;
	}
	// end inline asm
	add.s64 	%rd802, %rd1745, -8192;
	// begin inline asm
	{
	.reg .f64 data;
	ld.global.cg.f64 data, [%rd802];
	add.f64 %fd3313, data, %fd3313;
	}
	// end inline asm
	// begin inline asm
	{
	.reg .f64 data;
	ld.global.cg.f64 data, [%rd1745];
	add.f64 %fd3313, data, %fd3313;
	}
	// end inline asm
	add.s64 	%rd804, %rd1745, 8192;
	// begin inline asm
	{
	.reg .f64 data;
	ld.global.cg.f64 data, [%rd804];
	add.f64 %fd3313, data, %fd3313;
	}
	// end inline asm
	add.s64 	%rd805, %rd1745, 16384;
	// begin inline asm
	{
	.reg .f64 data;
	ld.global.cg.f64 data, [%rd805];
	add.f64 %fd3313, data, %fd3313;
	}
	// end inline asm
	add.s64 	%rd806, %rd1745, 24576;
	// begin inline asm
	{
	.reg .f64 data;
	ld.global.cg.f64 data, [%rd806];
	add.f64 %fd3313, data, %fd3313;
	}
	// end inline asm
	add.s64 	%rd807, %rd1745, 32768;
	// begin inline asm
	{
	.reg .f64 data;
	ld.global.cg.f64 data, [%rd807];
	add.f64 %fd3313, data, %fd3313;
	}
	// end inline asm
	add.s64 	%rd808, %rd1745, 40960;
	// begin inline asm
	{
	.reg .f64 data;
	ld.global.cg.f64 data, [%rd808];
	add.f64 %fd3313, data, %fd3313;
	}
	// end inline asm
	add.s64 	%rd809, %rd1745, 49152;
	// begin inline asm
	{
	.reg .f64 data;
	ld.global.cg.f64 data, [%rd809];
	add.f64 %fd3313, data, %fd3313;
	}
	// end inline asm
	add.s64 	%rd810, %rd1745, 57344;
	// begin inline asm
	{
	.reg .f64 data;
	ld.global.cg.f64 data, [%rd810];
	add.f64 %fd3313, data, %fd3313;
	}
	// end inline asm
	add.s64 	%rd811, %rd1745, 65536;
	// begin inline asm
	{
	.reg .f64 data;
	ld.global.cg.f64 data, [%rd811];
	add.f64 %fd3313, data, %fd3313;
	}
	// end inline asm
	add.s64 	%rd812, %rd1745, 73728;
	// begin inline asm
	{
	.reg .f64 data;
	ld.global.cg.f64 data, [%rd812];
	add.f64 %fd3313, data, %fd3313;
	}
	// end inline asm
	add.s64 	%rd813, %rd1745, 81920;
	// begin inline asm
	{
	.reg .f64 data;
	ld.global.cg.f64 data, [%rd813];
	add.f64 %fd3313, data, %fd3313;
	}
	// end inline asm
	add.s64 	%rd814, %rd1745, 90112;
	// begin inline asm
	{
	.reg .f64 data;
	ld.global.cg.f64 data, [%rd814];
	add.f64 %fd3313, data, %fd3313;
	}
	// end inline asm
	add.s64 	%rd815, %rd1745, 98304;
	// begin inline asm
	{
	.reg .f64 data;
	ld.global.cg.f64 data, [%rd815];
	add.f64 %fd3313, data, %fd3313;
	}
	// end inline asm
	add.s64 	%rd816, %rd1745, 106496;
	// begin inline asm
	{
	.reg .f64 data;
	ld.global.cg.f64 data, [%rd816];
	add.f64 %fd3313, data, %fd3313;
	}
	// end inline asm
	add.s64 	%rd817, %rd1745, 114688;
	// begin inline asm
	{
	.reg .f64 data;
	ld.global.cg.f64 data, [%rd817];
	add.f64 %fd3313, data, %fd3313;
	}
	// end inline asm
	add.s64 	%rd818, %rd1745, 122880;
	// begin inline asm
	{
	.reg .f64 data;
	ld.global.cg.f64 data, [%rd818];
	add.f64 %fd3313, data, %fd3313;
	}
	// end inline asm
	add.s32 	%r48, %r179, 32768;
	add.s64 	%rd1745, %rd1745, 262144;
	setp.lt.u32 	%p23, %r179, 491520;
	mov.u32 	%r179, %r48;
	@%p23 bra 	$L__BB0_45;
	mov.b32 	%r180, 0;
	mov.u64 	%rd1746, %rd1773;
$L__BB0_47:
	add.s64 	%rd819, %rd1746, -131072;
	// begin inline asm
	{
	.reg .f64 data;
	ld.global.cg.f64 data, [%rd819];
	add.f64 %fd3313, data, %fd3313;
	}
	// end inline asm
	add.s64 	%rd820, %rd1746, -122880;
	// begin inline asm
	{
	.reg .f64 data;
	ld.global.cg.f64 data, [%rd820];
	add.f64 %fd3313, data, %fd3313;
	}
	// end inline asm
	add.s64 	%rd821, %rd1746, -114688;
	// begin inline asm
	{
	.reg .f64 data;
	ld.global.cg.f64 data, [%rd821];
	add.f64 %fd3313, data, %fd3313;
	}
	// end inline asm
	add.s64 	%rd822, %rd1746, -106496;
	// begin inline asm
	{
	.reg .f64 data;
	ld.global.cg.f64 data, [%rd822];
	add.f64 %fd3313, data, %fd3313;
	}
	// end inline asm
	add.s64 	%rd823, %rd1746, -98304;
	// begin inline asm
	{
	.reg .f64 data;
	ld.global.cg.f64 data, [%rd823];
	add.f64 %fd3313, data, %fd3313;
	}
	// end inline asm
	add.s64 	%rd824, %rd1746, -90112;
	// begin inline asm
	{
	.reg .f64 data;
	ld.global.cg.f64 data, [%rd824];
	add.f64 %fd3313, data, %fd3313;
	}
	// end inline asm
	add.s64 	%rd825, %rd1746, -81920;
	// begin inline asm
	{
	.reg .f64 data;
	ld.global.cg.f64 data, [%rd825];
	add.f64 %fd3313, data, %fd3313;
	}
	// end inline asm
	add.s64 	%rd826, %rd1746, -73728;
	// begin inline asm
	{
	.reg .f64 data;
	ld.global.cg.f64 data, [%rd826];
	add.f64 %fd3313, data, %fd3313;
	}
	// end inline asm
	add.s64 	%rd827, %rd1746, -65536;
	// begin inline asm
	{
	.reg .f64 data;
	ld.global.cg.f64 data, [%rd827];
	add.f64 %fd3313, data, %fd3313;
	}
	// end inline asm
	add.s64 	%rd828, %rd1746, -57344;
	// begin inline asm
	{
	.reg .f64 data;
	ld.global.cg.f64 data, [%rd828];
	add.f64 %fd3313, data, %fd3313;
	}
	// end inline asm
	add.s64 	%rd829, %rd1746, -49152;
	// begin inline asm
	{
	.reg .f64 data;
	ld.global.cg.f64 data, [%rd829];
	add.f64 %fd3313, data, %fd3313;
	}
	// end inline asm
	add.s64 	%rd830, %rd1746, -40960;
	// begin inline asm
	{
	.reg .f64 data;
	ld.global.cg.f64 data, [%rd830];
	add.f64 %fd3313, data, %fd3313;
	}
	// end inline asm
	add.s64 	%rd831, %rd1746, -32768;
	// begin inline asm
	{
	.reg .f64 data;
	ld.global.cg.f64 data, [%rd831];
	add.f64 %fd3313, data, %fd3313;
	}
	// end inline asm
	add.s64 	%rd832, %rd1746, -24576;
	// begin inline asm
	{
	.reg .f64 data;
	ld.global.cg.f64 data, [%rd832];
	add.f64 %fd3313, data, %fd3313;
	}
	// end inline asm
	add.s64 	%rd833, %rd1746, -16384;
	// begin inline asm
	{
	.reg .f64 data;
	ld.global.cg.f64 data, [%rd833];
	add.f64 %fd3313, data, %fd3313;
	}
	// end inline asm
	add.s64 	%rd834, %rd1746, -8192;
	// begin inline asm
	{
	.reg .f64 data;
	ld.global.cg.f64 data, [%rd834];
	add.f64 %fd3313, data, %fd3313;
	}
	// end inline asm
	// begin inline asm
	{
	.reg .f64 data;
	ld.global.cg.f64 data, [%rd1746];
	add.f64 %fd3313, data, %fd3313;
	}
	// end inline asm
	add.s64 	%rd836, %rd1746, 8192;
	// begin inline asm
	{
	.reg .f64 data;
	ld.global.cg.f64 data, [%rd836];
	add.f64 %fd3313, data, %fd3313;
	}
	// end inline asm
	add.s64 	%rd837, %rd1746, 16384;
	// begin inline asm
	{
	.reg .f64 data;
	ld.global.cg.f64 data, [%rd837];
	add.f64 %fd3313, data, %fd3313;
	}
	// end inline asm
	add.s64 	%rd838, %rd1746, 24576;
	// begin inline asm
	{
	.reg .f64 data;
	ld.global.cg.f64 data, [%rd838];
	add.f64 %fd3313, data, %fd3313;
	}
	// end inline asm
	add.s64 	%rd839, %rd1746, 32768;
	// begin inline asm
	{
	.reg .f64 data;
	ld.global.cg.f64 data, [%rd839];
	add.f64 %fd3313, data, %fd3313;
	}
	// end inline asm
	add.s64 	%rd840, %rd1746, 40960;
	// begin inline asm
	{
	.reg .f64 data;
	ld.global.cg.f64 data, [%rd840];
	add.f64 %fd3313, data, %fd3313;
	}
	// end inline asm
	add.s64 	%rd841, %rd1746, 49152;
	// begin inline asm
	{
	.reg .f64 data;
	ld.global.cg.f64 data, [%rd841];
	add.f64 %fd3313, data, %fd3313;
	}
	// end inline asm
	add.s64 	%rd842, %rd1746, 57344;
	// begin inline asm
	{
	.reg .f64 data;
	ld.global.cg.f64 data, [%rd842];
	add.f64 %fd3313, data, %fd3313;
	}
	// end inline asm
	add.s64 	%rd843, %rd1746, 65536;
	// begin inline asm
	{
	.reg .f64 data;
	ld.global.cg.f64 data, [%rd843];
	add.f64 %fd3313, data, %fd3313;
	}
	// end inline asm
	add.s64 	%rd844, %rd1746, 73728;
	// begin inline asm
	{
	.reg .f64 data;
	ld.global.cg.f64 data, [%rd844];
	add.f64 %fd3313, data, %fd3313;
	}
	// end inline asm
	add.s64 	%rd845, %rd1746, 81920;
	// begin inline asm
	{
	.reg .f64 data;
	ld.global.cg.f64 data, [%rd845];
	add.f64 %fd3313, data, %fd3313;
	}
	// end inline asm
	add.s64 	%rd846, %rd1746, 90112;
	// begin inline asm
	{
	.reg .f64 data;
	ld.global.cg.f64 data, [%rd846];
	add.f64 %fd3313, data, %fd3313;
	}
	// end inline asm
	add.s64 	%rd847, %rd1746, 98304;
	// begin inline asm
	{
	.reg .f64 data;
	ld.global.cg.f64 data, [%rd847];
	add.f64 %fd3313, data, %fd3313;
	}
	// end inline asm
	add.s64 	%rd848, %rd1746, 106496;
	// begin inline asm
	{
	.reg .f64 data;
	ld.global.cg.f64 data, [%rd848];
	add.f64 %fd3313, data, %fd3313;
	}
	// end inline asm
	add.s64 	%rd849, %rd1746, 114688;
	// begin inline asm
	{
	.reg .f64 data;
	ld.global.cg.f64 data, [%rd849];
	add.f64 %fd3313, data, %fd3313;
	}
	// end inline asm
	add.s64 	%rd850, %rd1746, 122880;
	// begin inline asm
	{
	.reg .f64 data;
	ld.global.cg.f64 data, [%rd850];
	add.f64 %fd3313, data, %fd3313;
	}
	// end inline asm
	add.s32 	%r50, %r180, 32768;
	add.s64 	%rd1746, %rd1746, 262144;
	setp.lt.u32 	%p24, %r180, 491520;
	mov.u32 	%r180, %r50;
	@%p24 bra 	$L__BB0_47;
	mov.b32 	%r181, 0;
	mov.u64 	%rd1747, %rd1773;
$L__BB0_49:
	add.s64 	%rd851, %rd1747, -131072;
	// begin inline asm
	{
	.reg .f64 data;
	ld.global.cg.f64 data, [%rd851];
	add.f64 %fd3313, data, %fd3313;
	}
	// end inline asm
	add.s64 	%rd852, %rd1747, -122880;
	// begin inline asm
	{
	.reg .f64 data;
	ld.global.cg.f64 data, [%rd852];
	add.f64 %fd3313, data, %fd3313;
	}
	// end inline asm
	add.s64 	%rd853, %rd1747, -114688;
	// begin inline asm
	{
	.reg .f64 data;
	ld.global.cg.f64 data, [%rd853];
	add.f64 %fd3313, data, %fd3313;
	}
	// end inline asm
	add.s64 	%rd854, %rd1747, -106496;
	// begin inline asm
	{
	.reg .f64 data;
	ld.global.cg.f64 data, [%rd854];
	add.f64 %fd3313, data, %fd3313;
	}
	// end inline asm
	add.s64 	%rd855, %rd1747, -98304;
	// begin inline asm
	{
	.reg .f64 data;
	ld.global.cg.f64 data, [%rd855];
	add.f64 %fd3313, data, %fd3313;
	}
	// end inline asm
	add.s64 	%rd856, %rd1747, -90112;
	// begin inline asm
	{
	.reg .f64 data;
	ld.global.cg.f64 data, [%rd856];
	add.f64 %fd3313, data, %fd3313;
	}
	// end inline asm
	add.s64 	%rd857, %rd1747, -81920;
	// begin inline asm
	{
	.reg .f64 data;
	ld.global.cg.f64 data, [%rd857];
	add.f64 %fd3313, data, %fd3313;
	}
	// end inline asm
	add.s64 	%rd858, %rd1747, -73728;
	// begin inline asm
	{
	.reg .f64 data;
	ld.global.cg.f64 data, [%rd858];
	add.f64 %fd3313, data, %fd3313;
	}
	// end inline asm
	add.s64 	%rd859, %rd1747, -65536;
	// begin inline asm
	{
	.reg .f64 data;
	ld.global.cg.f64 data, [%rd859];
	add.f64 %fd3313, data, %fd3313;
	}
	// end inline asm
	add.s64 	%rd860, %rd1747, -57344;
	// begin inline asm
	{
	.reg .f64 data;
	ld.global.cg.f64 data, [%rd860];
	add.f64 %fd3313, data, %fd3313;
	}
	// end inline asm
	add.s64 	%rd861, %rd1747, -49152;
	// begin inline asm
	{
	.reg .f64 data;
	ld.global.cg.f64 data, [%rd861];
	add.f64 %fd3313, data, %fd3313;
	}
	// end inline asm
	add.s64 	%rd862, %rd1747, -40960;
	// begin inline asm
	{
	.reg .f64 data;
	ld.global.cg.f64 data, [%rd862];
	add.f64 %fd3313, data, %fd3313;
	}
	// end inline asm
	add.s64 	%rd863, %rd1747, -32768;
	// begin inline asm
	{
	.reg .f64 data;
	ld.global.cg.f64 data, [%rd863];
	add.f64 %fd3313, data, %fd3313;
	}
	// end inline asm
	add.s64 	%rd864, %rd1747, -24576;
	// begin inline asm
	{
	.reg .f64 data;
	ld.global.cg.f64 data, [%rd864];
	add.f64 %fd3313, data, %fd3313;
	}
	// end inline asm
	add.s64 	%rd865, %rd1747, -16384;
	// begin inline asm
	{
	.reg .f64 data;
	ld.global.cg.f64 data, [%rd865];
	add.f64 %fd3313, data, %fd3313;
	}
	// end inline asm
	add.s64 	%rd866, %rd1747, -8192;
	// begin inline asm
	{
	.reg .f64 data;
	ld.global.cg.f64 data, [%rd866];
	add.f64 %fd3313, data, %fd3313;
	}
	// end inline asm
	// begin inline asm
	{
	.reg .f64 data;
	ld.global.cg.f64 data, [%rd1747];
	add.f64 %fd3313, data, %fd3313;
	}
	// end inline asm
	add.s64 	%rd868, %rd1747, 8192;
	// begin inline asm
	{
	.reg .f64 data;
	ld.global.cg.f64 data, [%rd868];
	add.f64 %fd3313, data, %fd3313;
	}
	// end inline asm
	add.s64 	%rd869, %rd1747, 16384;
	// begin inline asm
	{
	.reg .f64 data;
	ld.global.cg.f64 data, [%rd869];
	add.f64 %fd3313, data, %fd3313;
	}
	// end inline asm
	add.s64 	%rd870, %rd1747, 24576;
	// begin inline asm
	{
	.reg .f64 data;
	ld.global.cg.f64 data, [%rd870];
	add.f64 %fd3313, data, %fd3313;
	}
	// end inline asm
	add.s64 	%rd871, %rd1747, 32768;
	// begin inline asm
	{
	.reg .f64 data;
	ld.global.cg.f64 data, [%rd871];
	add.f64 %fd3313, data, %fd3313;
	}
	// end inline asm
	add.s64 	%rd872, %rd1747, 40960;
	// begin inline asm
	{
	.reg .f64 data;
	ld.global.cg.f64 data, [%rd872];
	add.f64 %fd3313, data, %fd3313;
	}
	// end inline asm
	add.s64 	%rd873, %rd1747, 49152;
	// begin inline asm
	{
	.reg .f64 data;
	ld.global.cg.f64 data, [%rd873];
	add.f64 %fd3313, data, %fd3313;
	}
	// end inline asm
	add.s64 	%rd874, %rd1747, 57344;
	// begin inline asm
	{
	.reg .f64 data;
	ld.global.cg.f64 data, [%rd874];
	add.f64 %fd3313, data, %fd3313;
	}
	// end inline asm
	add.s64 	%rd875, %rd1747, 65536;
	// begin inline asm
	{
	.reg .f64 data;
	ld.global.cg.f64 data, [%rd875];
	add.f64 %fd3313, data, %fd3313;
	}
	// end inline asm
	add.s64 	%rd876, %rd1747, 73728;
	// begin inline asm
	{
	.reg .f64 data;
	ld.global.cg.f64 data, [%rd876];
	add.f64 %fd3313, data, %fd3313;
	}
	// end inline asm
	add.s64 	%rd877, %rd1747, 81920;
	// begin inline asm
	{
	.reg .f64 data;
	ld.global.cg.f64 data, [%rd877];
	add.f64 %fd3313, data, %fd3313;
	}
	// end inline asm
	add.s64 	%rd878, %rd1747, 90112;
	// begin inline asm
	{
	.reg .f64 data;
	ld.global.cg.f64 data, [%rd878];
	add.f64 %fd3313, data, %fd3313;
	}
	// end inline asm
	add.s64 	%rd879, %rd1747, 98304;
	// begin inline asm
	{
	.reg .f64 data;
	ld.global.cg.f64 data, [%rd879];
	add.f64 %fd3313, data, %fd3313;
	}
	// end inline asm
	add.s64 	%rd880, %rd1747, 106496;
	// begin inline asm
	{
	.reg .f64 data;
	ld.global.cg.f64 data, [%rd880];
	add.f64 %fd3313, data, %fd3313;
	}
	// end inline asm
	add.s64 	%rd881, %rd1747, 114688;
	// begin inline asm
	{
	.reg .f64 data;
	ld.global.cg.f64 data, [%rd881];
	add.f64 %fd3313, data, %fd3313;
	}
	// end inline asm
	add.s64 	%rd882, %rd1747, 122880;
	// begin inline asm
	{
	.reg .f64 data;
	ld.global.cg.f64 data, [%rd882];
	add.f64 %fd3313, data, %fd3313;
	}
	// end inline asm
	add.s32 	%r52, %r181, 32768;
	add.s64 	%rd1747, %rd1747, 262144;
	setp.lt.u32 	%p25, %r181, 491520;
	mov.u32 	%r181, %r52;
	@%p25 bra 	$L__BB0_49;
	mov.b32 	%r182, 0;
	mov.u64 	%rd1748, %rd1773;
$L__BB0_51:
	add.s64 	%rd883, %rd1748, -131072;
	// begin inline asm
	{
	.reg .f64 data;
	ld.global.cg.f64 data, [%rd883];
	add.f64 %fd3313, data, %fd3313;
	}
	// end inline asm
	add.s64 	%rd884, %rd1748, -122880;
	// begin inline asm
	{
	.reg .f64 data;
	ld.global.cg.f64 data, [%rd884];
	add.f64 %fd3313, data, %fd3313;
	}
	// end inline asm
	add.s64 	%rd885, %rd1748, -114688;
	// begin inline asm
	{
	.reg .f64 data;
	ld.global.cg.f64 data, [%rd885];
	add.f64 %fd3313, data, %fd3313;
	}
	// end inline asm
	add.s64 	%rd886, %rd1748, -106496;
	// begin inline asm
	{
	.reg .f64 data;
	ld.global.cg.f64 data, [%rd886];
	add.f64 %fd3313, data, %fd3313;
	}
	// end inline asm
	add.s64 	%rd887, %rd1748, -98304;
	// begin inline asm
	{
	.reg .f64 data;
	ld.global.cg.f64 data, [%rd887];
	add.f64 %fd3313, data, %fd3313;
	}
	// end inline asm
	add.s64 	%rd888, %rd1748, -90112;
	// begin inline asm
	{
	.reg .f64 data;
	ld.global.cg.f64 data, [%rd888];
	add.f64 %fd3313, data, %fd3313;
	}
	// end inline asm
	add.s64 	%rd889, %rd1748, -81920;
	// begin inline asm
	{
	.reg .f64 data;
	ld.global.cg.f64 data, [%rd889];
	add.f64 %fd3313, data, %fd3313;
	}
	// end inline asm
	add.s64 	%rd890, %rd1748, -73728;
	// begin inline asm
	{
	.reg .f64 data;
	ld.global.cg.f64 data, [%rd890];
	add.f64 %fd3313, data, %fd3313;
	}
	// end inline asm
	add.s64 	%rd891, %rd1748, -65536;
	// begin inline asm
	{
	.reg .f64 data;
	ld.global.cg.f64 data, [%rd891];
	add.f64 %fd3313, data, %fd3313;
	}
	// end inline asm
	add.s64 	%rd892, %rd1748, -57344;
	// begin inline asm
	{
	.reg .f64 data;
	ld.global.cg.f64 data, [%rd892];
	add.f64 %fd3313, data, %fd3313;
	}
	// end inline asm
	add.s64 	%rd893, %rd1748, -49152;
	// begin inline asm
	{
	.reg .f64 data;
	ld.global.cg.f64 data, [%rd893];
	add.f64 %fd3313, data, %fd3313;
	}
	// end inline asm
	add.s64 	%rd894, %rd1748, -40960;
	// begin inline asm
	{
	.reg .f64 data;
	ld.global.cg.f64 data, [%rd894];
	add.f64 %fd3313, data, %fd3313;
	}
	// end inline asm
	add.s64 	%rd895, %rd1748, -32768;
	// begin inline asm
	{
	.reg .f64 data;
	ld.global.cg.f64 data, [%rd895];
	add.f64 %fd3313, data, %fd3313;
	}
	// end inline asm
	add.s64 	%rd896, %rd1748, -24576;
	// begin inline asm
	{
	.reg .f64 data;
	ld.global.cg.f64 data, [%rd896];
	add.f64 %fd3313, data, %fd3313;
	}
	// end inline asm
	add.s64 	%rd897, %rd1748, -16384;
	// begin inline asm
	{
	.reg .f64 data;
	ld.global.cg.f64 data, [%rd897];
	add.f64 %fd3313, data, %fd3313;
	}
	// end inline asm
	add.s64 	%rd898, %rd1748, -8192;
	// begin inline asm
	{
	.reg .f64 data;
	ld.global.cg.f64 data, [%rd898];
	add.f64 %fd3313, data, %fd3313;
	}
	// end inline asm
	// begin inline asm
	{
	.reg .f64 data;
	ld.global.cg.f64 data, [%rd1748];
	add.f64 %fd3313, data, %fd3313;
	}
	// end inline asm
	add.s64 	%rd900, %rd1748, 8192;
	// begin inline asm
	{
	.reg .f64 data;
	ld.global.cg.f64 data, [%rd900];
	add.f64 %fd3313, data, %fd3313;
	}
	// end inline asm
	add.s64 	%rd901, %rd1748, 16384;
	// begin inline asm
	{
	.reg .f64 data;
	ld.global.cg.f64 data, [%rd901];
	add.f64 %fd3313, data, %fd3313;
	}
	// end inline asm
	add.s64 	%rd902, %rd1748, 24576;
	// begin inline asm
	{
	.reg .f64 data;
	ld.global.cg.f64 data, [%rd902];
	add.f64 %fd3313, data, %fd3313;
	}
	// end inline asm
	add.s64 	%rd903, %rd1748, 32768;
	// begin inline asm
	{
	.reg .f64 data;
	ld.global.cg.f64 data, [%rd903];
	add.f64 %fd3313, data, %fd3313;
	}
	// end inline asm
	add.s64 	%rd904, %rd1748, 40960;
	// begin inline asm
	{
	.reg .f64 data;
	ld.global.cg.f64 data, [%rd904];
	add.f64 %fd3313, data, %fd3313;
	}
	// end inline asm
	add.s64 	%rd905, %rd1748, 49152;
	// begin inline asm
	{
	.reg .f64 data;
	ld.global.cg.f64 data, [%rd905];
	add.f64 %fd3313, data, %fd3313;
	}
	// end inline asm
	add.s64 	%rd906, %rd1748, 57344;
	// begin inline asm
	{
	.reg .f64 data;
	ld.global.cg.f64 data, [%rd906];
	add.f64 %fd3313, data, %fd3313;
	}
	// end inline asm
	add.s64 	%rd907, %rd1748, 65536;
	// begin inline asm
	{
	.reg .f64 data;
	ld.global.cg.f64 data, [%rd907];
	add.f64 %fd3313, data, %fd3313;
	}
	// end inline asm
	add.s64 	%rd908, %rd1748, 73728;
	// begin inline asm
	{
	.reg .f64 data;
	ld.global.cg.f64 data, [%rd908];
	add.f64 %fd3313, data, %fd3313;
	}
	// end inline asm
	add.s64 	%rd909, %rd1748, 81920;
	// begin inline asm
	{
	.reg .f64 data;
	ld.global.cg.f64 data, [%rd909];
	add.f64 %fd3313, data, %fd3313;
	}
	// end inline asm
	add.s64 	%rd910, %rd1748, 90112;
	// begin inline asm
	{
	.reg .f64 data;
	ld.global.cg.f64 data, [%rd910];
	add.f64 %fd3313, data, %fd3313;
	}
	// end inline asm
	add.s64 	%rd911, %rd1748, 98304;
	// begin inline asm
	{
	.reg .f64 data;
	ld.global.cg.f64 data, [%rd911];
	add.f64 %fd3313, data, %fd3313;
	}
	// end inline asm
	add.s64 	%rd912, %rd1748, 106496;
	// begin inline asm
	{
	.reg .f64 data;
	ld.global.cg.f64 data, [%rd912];
	add.f64 %fd3313, data, %fd3313;
	}
	// end inline asm
	add.s64 	%rd913, %rd1748, 114688;
	// begin inline asm
	{
	.reg .f64 data;
	ld.global.cg.f64 data, [%rd913];
	add.f64 %fd3313, data, %fd3313;
	}
	// end inline asm
	add.s64 	%rd914, %rd1748, 122880;
	// begin inline asm
	{
	.reg .f64 data;
	ld.global.cg.f64 data, [%rd914];
	add.f64 %fd3313, data, %fd3313;
	}
	// end inline asm
	add.s32 	%r54, %r182, 32768;
	add.s64 	%rd1748, %rd1748, 262144;
	setp.lt.u32 	%p26, %r182, 491520;
	mov.u32 	%r182, %r54;
	@%p26 bra 	$L__BB0_51;
	mov.b32 	%r183, 0;
	mov.u64 	%rd1749, %rd1773;
$L__BB0_53:
	add.s64 	%rd915, %rd1749, -131072;
	// begin inline asm
	{
	.reg .f64 data;
	ld.global.cg.f64 data, [%rd915];
	add.f64 %fd3313, data, %fd3313;
	}
	// end inline asm
	add.s64 	%rd916, %rd1749, -122880;
	// begin inline asm
	{
	.reg .f64 data;
	ld.global.cg.f64 data, [%rd916];
	add.f64 %fd3313, data, %fd3313;
	}
	// end inline asm
	add.s64 	%rd917, %rd1749, -114688;
	// begin inline asm
	{
	.reg .f64 data;
	ld.global.cg.f64 data, [%rd917];
	add.f64 %fd3313, data, %fd3313;
	}
	// end inline asm
	add.s64 	%rd918, %rd1749, -106496;
	// begin inline asm
	{
	.reg .f64 data;
	ld.global.cg.f64 data, [%rd918];
	add.f64 %fd3313, data, %fd3313;
	}
	// end inline asm
	add.s64 	%rd919, %rd1749, -98304;
	// begin inline asm
	{
	.reg .f64 data;
	ld.global.cg.f64 data, [%rd919];
	add.f64 %fd3313, data, %fd3313;
	}
	// end inline asm
	add.s64 	%rd920, %rd1749, -90112;
	// begin inline asm
	{
	.reg .f64 data;
	ld.global.cg.f64 data, [%rd920];
	add.f64 %fd3313, data, %fd3313;
	}
	// end inline asm
	add.s64 	%rd921, %rd1749, -81920;
	// begin inline asm
	{
	.reg .f64 data;
	ld.global.cg.f64 data, [%rd921];
	add.f64 %fd3313, data, %fd3313;
	}
	// end inline asm
	add.s64 	%rd922, %rd1749, -73728;
	// begin inline asm
	{
	.reg .f64 data;
	ld.global.cg.f64 data, [%rd922];
	add.f64 %fd3313, data, %fd3313;
	}
	// end inline asm
	add.s64 	%rd923, %rd1749, -65536;
	// begin inline asm
	{
	.reg .f64 data;
	ld.global.cg.f64 data, [%rd923];
	add.f64 %fd3313, data, %fd3313;
	}
	// end inline asm
	add.s64 	%rd924, %rd1749, -57344;
	// begin inline asm
	{
	.reg .f64 data;
	ld.global.cg.f64 data, [%rd924];
	add.f64 %fd3313, data, %fd3313;
	}
	// end inline asm
	add.s64 	%rd925, %rd1749, -49152;
	// begin inline asm
	{
	.reg .f64 data;
	ld.global.cg.f64 data, [%rd925];
	add.f64 %fd3313, data, %fd3313;
	}
	// end inline asm
	add.s64 	%rd926, %rd1749, -40960;
	// begin inline asm
	{
	.reg .f64 data;
	ld.global.cg.f64 data, [%rd926];
	add.f64 %fd3313, data, %fd3313;
	}
	// end inline asm
	add.s64 	%rd927, %rd1749, -32768;
	// begin inline asm
	{
	.reg .f64 data;
	ld.global.cg.f64 data, [%rd927];
	add.f64 %fd3313, data, %fd3313;
	}
	// end inline asm
	add.s64 	%rd928, %rd1749, -24576;
	// begin inline asm
	{
	.reg .f64 data;
	ld.global.cg.f64 data, [%rd928];
	add.f64 %fd3313, data, %fd3313;
	}
	// end inline asm
	add.s64 	%rd929, %rd1749, -16384;
	// begin inline asm
	{
	.reg .f64 data;
	ld.global.cg.f64 data, [%rd929];
	add.f64 %fd3313, data, %fd3313;
	}
	// end inline asm
	add.s64 	%rd930, %rd1749, -8192;
	// begin inline asm
	{
	.reg .f64 data;
	ld.global.cg.f64 data, [%rd930];
	add.f64 %fd3313, data, %fd3313;
	}
	// end inline asm
	// begin inline asm
	{
	.reg .f64 data;
	ld.global.cg.f64 data, [%rd1749];
	add.f64 %fd3313, data, %fd3313;
	}
	// end inline asm
	add.s64 	%rd932, %rd1749, 8192;
	// begin inline asm
	{
	.reg .f64 data;
	ld.global.cg.f64 data, [%rd932];
	add.f64 %fd3313, data, %fd3313;
	}
	// end inline asm
	add.s64 	%rd933, %rd1749, 16384;
	// begin inline asm
	{
	.reg .f64 data;
	ld.global.cg.f64 data, [%rd933];
	add.f64 %fd3313, data, %fd3313;
	}
	// end inline asm
	add.s64 	%rd934, %rd1749, 24576;
	// begin inline asm
	{
	.reg .f64 data;
	ld.global.cg.f64 data, [%rd934];
	add.f64 %fd3313, data, %fd3313;
	}
	// end inline asm
	add.s64 	%rd935, %rd1749, 32768;
	// begin inline asm
	{
	.reg .f64 data;
	ld.global.cg.f64 data, [%rd935];
	add.f64 %fd3313, data, %fd3313;
	}
	// end inline asm
	add.s64 	%rd936, %rd1749, 40960;
	// begin inline asm
	{
	.reg .f64 data;
	ld.global.cg.f64 data, [%rd936];
	add.f64 %fd3313, data, %fd3313;
	}
	// end inline asm
	add.s64 	%rd937, %rd1749, 49152;
	// begin inline asm
	{
	.reg .f64 data;
	ld.global.cg.f64 data, [%rd937];
	add.f64 %fd3313, data, %fd3313;
	}
	// end inline asm
	add.s64 	%rd938, %rd1749, 57344;
	// begin inline asm
	{
	.reg .f64 data;
	ld.global.cg.f64 data, [%rd938];
	add.f64 %fd3313, data, %fd3313;
	}
	// end inline asm
	add.s64 	%rd939, %rd1749, 65536;
	// begin inline asm
	{
	.reg .f64 data;
	ld.global.cg.f64 data, [%rd939];
	add.f64 %fd3313, data, %fd3313;
	}
	// end inline asm
	add.s64 	%rd940, %rd1749, 73728;
	// begin inline asm
	{
	.reg .f64 data;
	ld.global.cg.f64 data, [%rd940];
	add.f64 %fd3313, data, %fd3313;
	}
	// end inline asm
	add.s64 	%rd941, %rd1749, 81920;
	// begin inline asm
	{
	.reg .f64 data;
	ld.global.cg.f64 data, [%rd941];
	add.f64 %fd3313, data, %fd3313;
	}
	// end inline asm
	add.s64 	%rd942, %rd1749, 90112;
	// begin inline asm
	{
	.reg .f64 data;
	ld.global.cg.f64 data, [%rd942];
	add.f64 %fd3313, data, %fd3313;
	}
	// end inline asm
	add.s64 	%rd943, %rd1749, 98304;
	// begin inline asm
	{
	.reg .f64 data;
	ld.global.cg.f64 data, [%rd943];
	add.f64 %fd3313, data, %fd3313;
	}
	// end inline asm
	add.s64 	%rd944, %rd1749, 106496;
	// begin inline asm
	{
	.reg .f64 data;
	ld.global.cg.f64 data, [%rd944];
	add.f64 %fd3313, data, %fd3313;
	}
	// end inline asm
	add.s64 	%rd945, %rd1749, 114688;
	// begin inline asm
	{
	.reg .f64 data;
	ld.global.cg.f64 data, [%rd945];
	add.f64 %fd3313, data, %fd3313;
	}
	// end inline asm
	add.s64 	%rd946, %rd1749, 122880;
	// begin inline asm
	{
	.reg .f64 data;
	ld.global.cg.f64 data, [%rd946];
	add.f64 %fd3313, data, %fd3313;
	}
	// end inline asm
	add.s32 	%r56, %r183, 32768;
	add.s64 	%rd1749, %rd1749, 262144;
	setp.lt.u32 	%p27, %r183, 491520;
	mov.u32 	%r183, %r56;
	@%p27 bra 	$L__BB0_53;
	mov.b32 	%r184, 0;
	mov.u64 	%rd1750, %rd1773;
$L__BB0_55:
	add.s64 	%rd947, %rd1750, -131072;
	// begin inline asm
	{
	.reg .f64 data;
	ld.global.cg.f64 data, [%rd947];
	add.f64 %fd3313, data, %fd3313;
	}
	// end inline asm
	add.s64 	%rd948, %rd1750, -122880;
	// begin inline asm
	{
	.reg .f64 data;
	ld.global.cg.f64 data, [%rd948];
	add.f64 %fd3313, data, %fd3313;
	}
	// end inline asm
	add.s64 	%rd949, %rd1750, -114688;
	// begin inline asm
	{
	.reg .f64 data;
	ld.global.cg.f64 data, [%rd949];
	add.f64 %fd3313, data, %fd3313;
	}
	// end inline asm
	add.s64 	%rd950, %rd1750, -106496;
	// begin inline asm
	{
	.reg .f64 data;
	ld.global.cg.f64 data, [%rd950];
	add.f64 %fd3313, data, %fd3313;
	}
	// end inline asm
	add.s64 	%rd951, %rd1750, -98304;
	// begin inline asm
	{
	.reg .f64 data;
	ld.global.cg.f64 data, [%rd951];
	add.f64 %fd3313, data, %fd3313;
	}
	// end inline asm
	add.s64 	%rd952, %rd1750, -90112;
	// begin inline asm
	{
	.reg .f64 data;
	ld.global.cg.f64 data, [%rd952];
	add.f64 %fd3313, data, %fd3313;
	}
	// end inline asm
	add.s64 	%rd953, %rd1750, -81920;
	// begin inline asm
	{
	.reg .f64 data;
	ld.global.cg.f64 data, [%rd953];
	add.f64 %fd3313, data, %fd3313;
	}
	// end inline asm
	add.s64 	%rd954, %rd1750, -73728;
	// begin inline asm
	{
	.reg .f64 data;
	ld.global.cg.f64 data, [%rd954];
	add.f64 %fd3313, data, %fd3313;
	}
	// end inline asm
	add.s64 	%rd955, %rd1750, -65536;
	// begin inline asm
	{
	.reg .f64 data;
	ld.global.cg.f64 data, [%rd955];
	add.f64 %fd3313, data, %fd3313;
	}
	// end inline asm
	add.s64 	%rd956, %rd1750, -57344;
	// begin inline asm
	{
	.reg .f64 data;
	ld.global.cg.f64 data, [%rd956];
	add.f64 %fd3313, data, %fd3313;
	}
	// end inline asm
	add.s64 	%rd957, %rd1750, -49152;
	// begin inline asm
	{
	.reg .f64 data;
	ld.global.cg.f64 data, [%rd957];
	add.f64 %fd3313, data, %fd3313;
	}
	// end inline asm
	add.s64 	%rd958, %rd1750, -40960;
	// begin inline asm
	{
	.reg .f64 data;
	ld.global.cg.f64 data, [%rd958];
	add.f64 %fd3313, data, %fd3313;
	}
	// end inline asm
	add.s64 	%rd959, %rd1750, -32768;
	// begin inline asm
	{
	.reg .f64 data;
	ld.global.cg.f64 data, [%rd959];
	add.f64 %fd3313, data, %fd3313;
	}
	// end inline asm
	add.s64 	%rd960, %rd1750, -24576;
	// begin inline asm
	{
	.reg .f64 data;
	ld.global.cg.f64 data, [%rd960];
	add.f64 %fd3313, data, %fd3313;
	}
	// end inline asm
	add.s64 	%rd961, %rd1750, -16384;
	// begin inline asm
	{
	.reg .f64 data;
	ld.global.cg.f64 data, [%rd961];
	add.f64 %fd3313, data, %fd3313;
	}
	// end inline asm
	add.s64 	%rd962, %rd1750, -8192;
	// begin inline asm
	{
	.reg .f64 data;
	ld.global.cg.f64 data, [%rd962];
	add.f64 %fd3313, data, %fd3313;
	}
	// end inline asm
	// begin inline asm
	{
	.reg .f64 data;
	ld.global.cg.f64 data, [%rd1750];
	add.f64 %fd3313, data, %fd3313;
	}
	// end inline asm
	add.s64 	%rd964, %rd1750, 8192;
	// begin inline asm
	{
	.reg .f64 data;
	ld.global.cg.f64 data, [%rd964];
	add.f64 %fd3313, data, %fd3313;
	}
	// end inline asm
	add.s64 	%rd965, %rd1750, 16384;
	// begin inline asm
	{
	.reg .f64 data;
	ld.global.cg.f64 data, [%rd965];
	add.f64 %fd3313, data, %fd3313;
	}
	// end inline asm
	add.s64 	%rd966, %rd1750, 24576;
	// begin inline asm
	{
	.reg .f64 data;
	ld.global.cg.f64 data, [%rd966];
	add.f64 %fd3313, data, %fd3313;
	}
	// end inline asm
	add.s64 	%rd967, %rd1750, 32768;
	// begin inline asm
	{
	.reg .f64 data;
	ld.global.cg.f64 data, [%rd967];
	add.f64 %fd3313, data, %fd3313;
	}
	// end inline asm
	add.s64 	%rd968, %rd1750, 40960;
	// begin inline asm
	{
	.reg .f64 data;
	ld.global.cg.f64 data, [%rd968];
	add.f64 %fd3313, data, %fd3313;
	}
	// end inline asm
	add.s64 	%rd969, %rd1750, 49152;
	// begin inline asm
	{
	.reg .f64 data;
	ld.global.cg.f64 data, [%rd969];
	add.f64 %fd3313, data, %fd3313;
	}
	// end inline asm
	add.s64 	%rd970, %rd1750, 57344;
	// begin inline asm
	{
	.reg .f64 data;
	ld.global.cg.f64 data, [%rd970];
	add.f64 %fd3313, data, %fd3313;
	}
	// end inline asm
	add.s64 	%rd971, %rd1750, 65536;
	// begin inline asm
	{
	.reg .f64 data;
	ld.global.cg.f64 data, [%rd971];
	add.f64 %fd3313, data, %fd3313;
	}
	// end inline asm
	add.s64 	%rd972, %rd1750, 73728;
	// begin inline asm
	{
	.reg .f64 data;
	ld.global.cg.f64 data, [%rd972];
	add.f64 %fd3313, data, %fd3313;
	}
	// end inline asm
	add.s64 	%rd973, %rd1750, 81920;
	// begin inline asm
	{
	.reg .f64 data;
	ld.global.cg.f64 data, [%rd973];
	add.f64 %fd3313, data, %fd3313;
	}
	// end inline asm
	add.s64 	%rd974, %rd1750, 90112;
	// begin inline asm
	{
	.reg .f64 data;
	ld.global.cg.f64 data, [%rd974];
	add.f64 %fd3313, data, %fd3313;
	}
	// end inline asm
	add.s64 	%rd975, %rd1750, 98304;
	// begin inline asm
	{
	.reg .f64 data;
	ld.global.cg.f64 data, [%rd975];
	add.f64 %fd3313, data, %fd3313;
	}
	// end inline asm
	add.s64 	%rd976, %rd1750, 106496;
	// begin inline asm
	{
	.reg .f64 data;
	ld.global.cg.f64 data, [%rd976];
	add.f64 %fd3313, data, %fd3313;
	}
	// end inline asm
	add.s64 	%rd977, %rd1750, 114688;
	// begin inline asm
	{
	.reg .f64 data;
	ld.global.cg.f64 data, [%rd977];
	add.f64 %fd3313, data, %fd3313;
	}
	// end inline asm
	add.s64 	%rd978, %rd1750, 122880;
	// begin inline asm
	{
	.reg .f64 data;
	ld.global.cg.f64 data, [%rd978];
	add.f64 %fd3313, data, %fd3313;
	}
	// end inline asm
	add.s32 	%r58, %r184, 32768;
	add.s64 	%rd1750, %rd1750, 262144;
	setp.lt.u32 	%p28, %r184, 491520;
	mov.u32 	%r184, %r58;
	@%p28 bra 	$L__BB0_55;
	mov.b32 	%r185, 0;
	mov.u64 	%rd1751, %rd1773;
$L__BB0_57:
	add.s64 	%rd979, %rd1751, -131072;
	// begin inline asm
	{
	.reg .f64 data;
	ld.global.cg.f64 data, [%rd979];
	add.f64 %fd3313, data, %fd3313;
	}
	// end inline asm
	add.s64 	%rd980, %rd1751, -122880;
	// begin inline asm
	{
	.reg .f64 data;
	ld.global.cg.f64 data, [%rd980];
	add.f64 %fd3313, data, %fd3313;
	}
	// end inline asm
	add.s64 	%rd981, %rd1751, -114688;
	// begin inline asm
	{
	.reg .f64 data;
	ld.global.cg.f64 data, [%rd981];
	add.f64 %fd3313, data, %fd3313;
	}
	// end inline asm
	add.s64 	%rd982, %rd1751, -106496;
	// begin inline asm
	{
	.reg .f64 data;
	ld.global.cg.f64 data, [%rd982];
	add.f64 %fd3313, data, %fd3313;
	}
	// end inline asm
	add.s64 	%rd983, %rd1751, -98304;
	// begin inline asm
	{
	.reg .f64 data;
	ld.global.cg.f64 data, [%rd983];
	add.f64 %fd3313, data, %fd3313;
	}
	// end inline asm
	add.s64 	%rd984, %rd1751, -90112;
	// begin inline asm
	{
	.reg .f64 data;
	ld.global.cg.f64 data, [%rd984];
	add.f64 %fd3313, data, %fd3313;
	}
	// end inline asm
	add.s64 	%rd985, %rd1751, -81920;
	// begin inline asm
	{
	.reg .f64 data;
	ld.global.cg.f64 data, [%rd985];
	add.f64 %fd3313, data, %fd3313;
	}
	// end inline asm
	add.s64 	%rd986, %rd1751, -73728;
	// begin inline asm
	{
	.reg .f64 data;
	ld.global.cg.f64 data, [%rd986];
	add.f64 %fd3313, data, %fd3313;
	}
	// end inline asm
	add.s64 	%rd987, %rd1751, -65536;
	// begin inline asm
	{
	.reg .f64 data;
	ld.global.cg.f64 data, [%rd987];
	add.f64 %fd3313, data, %fd3313;
	}
	// end inline asm
	add.s64 	%rd988, %rd1751, -57344;
	// begin inline asm
	{
	.reg .f64 data;
	ld.global.cg.f64 data, [%rd988];
	add.f64 %fd3313, data, %fd3313;
	}
	// end inline asm
	add.s64 	%rd989, %rd1751, -49152;
	// begin inline asm
	{
	.reg .f64 data;
	ld.global.cg.f64 data, [%rd989];
	add.f64 %fd3313, data, %fd3313;
	}
	// end inline asm
	add.s64 	%rd990, %rd1751, -40960;
	// begin inline asm
	{
	.reg .f64 data;
	ld.global.cg.f64 data, [%rd990];
	add.f64 %fd3313, data, %fd3313;
	}
	// end inline asm
	add.s64 	%rd991, %rd1751, -32768;
	// begin inline asm
	{
	.reg .f64 data;
	ld.global.cg.f64 data, [%rd991];
	add.f64 %fd3313, data, %fd3313;
	}
	// end inline asm
	add.s64 	%rd992, %rd1751, -24576;
	// begin inline asm
	{
	.reg .f64 data;
	ld.global.cg.f64 data, [%rd992];
	add.f64 %fd3313, data, %fd3313;
	}
	// end inline asm
	add.s64 	%rd993, %rd1751, -16384;
	// begin inline asm
	{
	.reg .f64 data;
	ld.global.cg.f64 data, [%rd993];
	add.f64 %fd3313, data, %fd3313;
	}
	// end inline asm
	add.s64 	%rd994, %rd1751, -8192;
	// begin inline asm
	{
	.reg .f64 data;
	ld.global.cg.f64 data, [%rd994];
	add.f64 %fd3313, data, %fd3313;
	}
	// end inline asm
	// begin inline asm
	{
	.reg .f64 data;
	ld.global.cg.f64 data, [%rd1751];
	add.f64 %fd3313, data, %fd3313;
	}
	// end inline asm
	add.s64 	%rd996, %rd1751, 8192;
	// begin inline asm
	{
	.reg .f64 data;
	ld.global.cg.f64 data, [%rd996];
	add.f64 %fd3313, data, %fd3313;
	}
	// end inline asm
	add.s64 	%rd997, %rd1751, 16384;
	// begin inline asm
	{
	.reg .f64 data;
	ld.global.cg.f64 data, [%rd997];
	add.f64 %fd3313, data, %fd3313;
	}
	// end inline asm
	add.s64 	%rd998, %rd1751, 24576;
	// begin inline asm
	{
	.reg .f64 data;
	ld.global.cg.f64 data, [%rd998];
	add.f64 %fd3313, data, %fd3313;
	}
	// end inline asm
	add.s64 	%rd999, %rd1751, 32768;
	// begin inline asm
	{
	.reg .f64 data;
	ld.global.cg.f64 data, [%rd999];
	add.f64 %fd3313, data, %fd3313;
	}
	// end inline asm
	add.s64 	%rd1000, %rd1751, 40960;
	// begin inline asm
	{
	.reg .f64 data;
	ld.global.cg.f64 data, [%rd1000];
	add.f64 %fd3313, data, %fd3313;
	}
	// end inline asm
	add.s64 	%rd1001, %rd1751, 49152;
	// begin inline asm
	{
	.reg .f64 data;
	ld.global.cg.f64 data, [%rd1001];
	add.f64 %fd3313, data, %fd3313;
	}
	// end inline asm
	add.s64 	%rd1002, %rd1751, 57344;
	// begin inline asm
	{
	.reg .f64 data;
	ld.global.cg.f64 data, [%rd1002];
	add.f64 %fd3313, data, %fd3313;
	}
	// end inline asm
	add.s64 	%rd1003, %rd1751, 65536;
	// begin inline asm
	{
	.reg .f64 data;
	ld.global.cg.f64 data, [%rd1003];
	add.f64 %fd3313, data, %fd3313;
	}
	// end inline asm
	add.s64 	%rd1004, %rd1751, 73728;
	// begin inline asm
	{
	.reg .f64 data;
	ld.global.cg.f64 data, [%rd1004];
	add.f64 %fd3313, data, %fd3313;
	}
	// end inline asm
	add.s64 	%rd1005, %rd1751, 81920;
	// begin inline asm
	{
	.reg .f64 data;
	ld.global.cg.f64 data, [%rd1005];
	add.f64 %fd3313, data, %fd3313;
	}
	// end inline asm
	add.s64 	%rd1006, %rd1751, 90112;
	// begin inline asm
	{
	.reg .f64 data;
	ld.global.cg.f64 data, [%rd1006];
	add.f64 %fd3313, data, %fd3313;
	}
	// end inline asm
	add.s64 	%rd1007, %rd1751, 98304;
	// begin inline asm
	{
	.reg .f64 data;
	ld.global.cg.f64 data, [%rd1007];
	add.f64 %fd3313, data, %fd3313;
	}
	// end inline asm
	add.s64 	%rd1008, %rd1751, 106496;
	// begin inline asm
	{
	.reg .f64 data;
	ld.global.cg.f64 data, [%rd1008];
	add.f64 %fd3313, data, %fd3313;
	}
	// end inline asm
	add.s64 	%rd1009, %rd1751, 114688;
	// begin inline asm
	{
	.reg .f64 data;
	ld.global.cg.f64 data, [%rd1009];
	add.f64 %fd3313, data, %fd3313;
	}
	// end inline asm
	add.s64 	%rd1010, %rd1751, 122880;
	// begin inline asm
	{
	.reg .f64 data;
	ld.global.cg.f64 data, [%rd1010];
	add.f64 %fd3313, data, %fd3313;
	}
	// end inline asm
	add.s32 	%r60, %r185, 32768;
	add.s64 	%rd1751, %rd1751, 262144;
	setp.lt.u32 	%p29, %r185, 491520;
	mov.u32 	%r185, %r60;
	@%p29 bra 	$L__BB0_57;
	mov.b32 	%r186, 0;
	mov.u64 	%rd1752, %rd1773;
$L__BB0_59:
	add.s64 	%rd1011, %rd1752, -131072;
	// begin inline asm
	{
	.reg .f64 data;
	ld.global.cg.f64 data, [%rd1011];
	add.f64 %fd3313, data, %fd3313;
	}
	// end inline asm
	add.s64 	%rd1012, %rd1752, -122880;
	// begin inline asm
	{
	.reg .f64 data;
	ld.global.cg.f64 data, [%rd1012];
	add.f64 %fd3313, data, %fd3313;
	}
	// end inline asm
	add.s64 	%rd1013, %rd1752, -114688;
	// begin inline asm
	{
	.reg .f64 data;
	ld.global.cg.f64 data, [%rd1013];
	add.f64 %fd3313, data, %fd3313;
	}
	// end inline asm
	add.s64 	%rd1014, %rd1752, -106496;
	// begin inline asm
	{
	.reg .f64 data;
	ld.global.cg.f64 data, [%rd1014];
	add.f64 %fd3313, data, %fd3313;
	}
	// end inline asm
	add.s64 	%rd1015, %rd1752, -98304;
	// begin inline asm
	{
	.reg .f64 data;
	ld.global.cg.f64 data, [%rd1015];
	add.f64 %fd3313, data, %fd3313;
	}
	// end inline asm
	add.s64 	%rd1016, %rd1752, -90112;
	// begin inline asm
	{
	.reg .f64 data;
	ld.global.cg.f64 data, [%rd1016];
	add.f64 %fd3313, data, %fd3313;
	}
	// end inline asm
	add.s64 	%rd1017, %rd1752, -81920;
	// begin inline asm
	{
	.reg .f64 data;
	ld.global.cg.f64 data, [%rd1017];
	add.f64 %fd3313, data, %fd3313;
	}
	// end inline asm
	add.s64 	%rd1018, %rd1752, -73728;
	// begin inline asm
	{
	.reg .f64 data;
	ld.global.cg.f64 data, [%rd1018];
	add.f64 %fd3313, data, %fd3313;
	}
	// end inline asm
	add.s64 	%rd1019, %rd1752, -65536;
	// begin inline asm
	{
	.reg .f64 data;
	ld.global.cg.f64 data, [%rd1019];
	add.f64 %fd3313, data, %fd3313;
	}
	// end inline asm
	add.s64 	%rd1020, %rd1752, -57344;
	// begin inline asm
	{
	.reg .f64 data;
	ld.global.cg.f64 data, [%rd1020];
	add.f64 %fd3313, data, %fd3313;
	}
	// end inline asm
	add.s64 	%rd1021, %rd1752, -49152;
	// begin inline asm
	{
	.reg .f64 data;
	ld.global.cg.f64 data, [%rd1021];
	add.f64 %fd3313, data, %fd3313;
	}
	// end inline asm
	add.s64 	%rd1022, %rd1752, -40960;
	// begin inline asm
	{
	.reg .f64 data;
	ld.global.cg.f64 data, [%rd1022];
	add.f64 %fd3313, data, %fd3313;
	}
	// end inline asm
	add.s64 	%rd1023, %rd1752, -32768;
	// begin inline asm
	{
	.reg .f64 data;
	ld.global.cg.f64 data, [%rd1023];
	add.f64 %fd3313, data, %fd3313;
	}
	// end inline asm
	add.s64 	%rd1024, %rd1752, -24576;
	// begin inline asm
	{
	.reg .f64 data;
	ld.global.cg.f64 data, [%rd1024];
	add.f64 %fd3313, data, %fd3313;
	}
	// end inline asm
	add.s64 	%rd1025, %rd1752, -16384;
	// begin inline asm
	{
	.reg .f64 data;
	ld.global.cg.f64 data, [%rd1025];
	add.f64 %fd3313, data, %fd3313;
	}
	// end inline asm
	add.s64 	%rd1026, %rd1752, -8192;
	// begin inline asm
	{
	.reg .f64 data;
	ld.global.cg.f64 data, [%rd1026];
	add.f64 %fd3313, data, %fd3313;
	}
	// end inline asm
	// begin inline asm
	{
	.reg .f64 data;
	ld.global.cg.f64 data, [%rd1752];
	add.f64 %fd3313, data, %fd3313;
	}
	// end inline asm
	add.s64 	%rd1028, %rd1752, 8192;
	// begin inline asm
	{
	.reg .f64 data;
	ld.global.cg.f64 data, [%rd1028];
	add.f64 %fd3313, data, %fd3313;
	}
	// end inline asm
	add.s64 	%rd1029, %rd1752, 16384;
	// begin inline asm
	{
	.reg .f64 data;
	ld.global.cg.f64 data, [%rd1029];
	add.f64 %fd3313, data, %fd3313;
	}
	// end inline asm
	add.s64 	%rd1030, %rd1752, 24576;
	// begin inline asm
	{
	.reg .f64 data;
	ld.global.cg.f64 data, [%rd1030];
	add.f64 %fd3313, data, %fd3313;
	}
	// end inline asm
	add.s64 	%rd1031, %rd1752, 32768;
	// begin inline asm
	{
	.reg .f64 data;
	ld.global.cg.f64 data, [%rd1031];
	add.f64 %fd3313, data, %fd3313;
	}
	// end inline asm
	add.s64 	%rd1032, %rd1752, 40960;
	// begin inline asm
	{
	.reg .f64 data;
	ld.global.cg.f64 data, [%rd1032];
	add.f64 %fd3313, data, %fd3313;
	}
	// end inline asm
	add.s64 	%rd1033, %rd1752, 49152;
	// begin inline asm
	{
	.reg .f64 data;
	ld.global.cg.f64 data, [%rd1033];
	add.f64 %fd3313, data, %fd3313;
	}
	// end inline asm
	add.s64 	%rd1034, %rd1752, 57344;
	// begin inline asm
	{
	.reg .f64 data;
	ld.global.cg.f64 data, [%rd1034];
	add.f64 %fd3313, data, %fd3313;
	}
	// end inline asm
	add.s64 	%rd1035, %rd1752, 65536;
	// begin inline asm
	{
	.reg .f64 data;
	ld.global.cg.f64 data, [%rd1035];
	add.f64 %fd3313, data, %fd3313;
	}
	// end inline asm
	add.s64 	%rd1036, %rd1752, 73728;
	// begin inline asm
	{
	.reg .f64 data;
	ld.global.cg.f64 data, [%rd1036];
	add.f64 %fd3313, data, %fd3313;
	}
	// end inline asm
	add.s64 	%rd1037, %rd1752, 81920;
	// begin inline asm
	{
	.reg .f64 data;
	ld.global.cg.f64 data, [%rd1037];
	add.f64 %fd3313, data, %fd3313;
	}
	// end inline asm
	add.s64 	%rd1038, %rd1752, 90112;
	// begin inline asm
	{
	.reg .f64 data;
	ld.global.cg.f64 data, [%rd1038];
	add.f64 %fd3313, data, %fd3313;
	}
	// end inline asm
	add.s64 	%rd1039, %rd1752, 98304;
	// begin inline asm
	{
	.reg .f64 data;
	ld.global.cg.f64 data, [%rd1039];
	add.f64 %fd3313, data, %fd3313;
	}
	// end inline asm
	add.s64 	%rd1040, %rd1752, 106496;
	// begin inline asm
	{
	.reg .f64 data;
	ld.global.cg.f64 data, [%rd1040];
	add.f64 %fd3313, data, %fd3313;
	}
	// end inline asm
	add.s64 	%rd1041, %rd1752, 114688;
	// begin inline asm
	{
	.reg .f64 data;
	ld.global.cg.f64 data, [%rd1041];
	add.f64 %fd3313, data, %fd3313;
	}
	// end inline asm
	add.s64 	%rd1042, %rd1752, 122880;
	// begin inline asm
	{
	.reg .f64 data;
	ld.global.cg.f64 data, [%rd1042];
	add.f64 %fd3313, data, %fd3313;
	}
	// end inline asm
	add.s32 	%r62, %r186, 32768;
	add.s64 	%rd1752, %rd1752, 262144;
	setp.lt.u32 	%p30, %r186, 491520;
	mov.u32 	%r186, %r62;
	@%p30 bra 	$L__BB0_59;
	mov.b32 	%r187, 0;
	mov.u64 	%rd1753, %rd1773;
$L__BB0_61:
	add.s64 	%rd1043, %rd1753, -131072;
	// begin inline asm
	{
	.reg .f64 data;
	ld.global.cg.f64 data, [%rd1043];
	add.f64 %fd3313, data, %fd3313;
	}
	// end inline asm
	add.s64 	%rd1044, %rd1753, -122880;
	// begin inline asm
	{
	.reg .f64 data;
	ld.global.cg.f64 data, [%rd1044];
	add.f64 %fd3313, data, %fd3313;
	}
	// end inline asm
	add.s64 	%rd1045, %rd1753, -114688;
	// begin inline asm
	{
	.reg .f64 data;
	ld.global.cg.f64 data, [%rd1045];
	add.f64 %fd3313, data, %fd3313;
	}
	// end inline asm
	add.s64 	%rd1046, %rd1753, -106496;
	// begin inline asm
	{
	.reg .f64 data;
	ld.global.cg.f64 data, [%rd1046];
	add.f64 %fd3313, data, %fd3313;
	}
	// end inline asm
	add.s64 	%rd1047, %rd1753, -98304;
	// begin inline asm
	{
	.reg .f64 data;
	ld.global.cg.f64 data, [%rd1047];
	add.f64 %fd3313, data, %fd3313;
	}
	// end inline asm
	add.s64 	%rd1048, %rd1753, -90112;
	// begin inline asm
	{
	.reg .f64 data;
	ld.global.cg.f64 data, [%rd1048];
	add.f64 %fd3313, data, %fd3313;
	}
	// end inline asm
	add.s64 	%rd1049, %rd1753, -81920;
	// begin inline asm
	{
	.reg .f64 data;
	ld.global.cg.f64 data, [%rd1049];
	add.f64 %fd3313, data, %fd3313;
	}
	// end inline asm
	add.s64 	%rd1050, %rd1753, -73728;
	// begin inline asm
	{
	.reg .f64 data;
	ld.global.cg.f64 data, [%rd1050];
	add.f64 %fd3313, data, %fd3313;
	}
	// end inline asm
	add.s64 	%rd1051, %rd1753, -65536;
	// begin inline asm
	{
	.reg .f64 data;
	ld.global.cg.f64 data, [%rd1051];
	add.f64 %fd3313, data, %fd3313;
	}
	// end inline asm
	add.s64 	%rd1052, %rd1753, -57344;
	// begin inline asm
	{
	.reg .f64 data;
	ld.global.cg.f64 data, [%rd1052];
	add.f64 %fd3313, data, %fd3313;
	}
	// end inline asm
	add.s64 	%rd1053, %rd1753, -49152;
	// begin inline asm
	{
	.reg .f64 data;
	ld.global.cg.f64 data, [%rd1053];
	add.f64 %fd3313, data, %fd3313;
	}
	// end inline asm
	add.s64 	%rd1054, %rd1753, -40960;
	// begin inline asm
	{
	.reg .f64 data;
	ld.global.cg.f64 data, [%rd1054];
	add.f64 %fd3313, data, %fd3313;
	}
	// end inline asm
	add.s64 	%rd1055, %rd1753, -32768;
	// begin inline asm
	{
	.reg .f64 data;
	ld.global.cg.f64 data, [%rd1055];
	add.f64 %fd3313, data, %fd3313;
	}
	// end inline asm
	add.s64 	%rd1056, %rd1753, -24576;
	// begin inline asm
	{
	.reg .f64 data;
	ld.global.cg.f64 data, [%rd1056];
	add.f64 %fd3313, data, %fd3313;
	}
	// end inline asm
	add.s64 	%rd1057, %rd1753, -16384;
	// begin inline asm
	{
	.reg .f64 data;
	ld.global.cg.f64 data, [%rd1057];
	add.f64 %fd3313, data, %fd3313;
	}
	// end inline asm
	add.s64 	%rd1058, %rd1753, -8192;
	// begin inline asm
	{
	.reg .f64 data;
	ld.global.cg.f64 data, [%rd1058];
	add.f64 %fd3313, data, %fd3313;
	}
	// end inline asm
	// begin inline asm
	{
	.reg .f64 data;
	ld.global.cg.f64 data, [%rd1753];
	add.f64 %fd3313, data, %fd3313;
	}
	// end inline asm
	add.s64 	%rd1060, %rd1753, 8192;
	// begin inline asm
	{
	.reg .f64 data;
	ld.global.cg.f64 data, [%rd1060];
	add.f64 %fd3313, data, %fd3313;
	}
	// end inline asm
	add.s64 	%rd1061, %rd1753, 16384;
	// begin inline asm
	{
	.reg .f64 data;
	ld.global.cg.f64 data, [%rd1061];
	add.f64 %fd3313, data, %fd3313;
	}
	// end inline asm
	add.s64 	%rd1062, %rd1753, 24576;
	// begin inline asm
	{
	.reg .f64 data;
	ld.global.cg.f64 data, [%rd1062];
	add.f64 %fd3313, data, %fd3313;
	}
	// end inline asm
	add.s64 	%rd1063, %rd1753, 32768;
	// begin inline asm
	{
	.reg .f64 data;
	ld.global.cg.f64 data, [%rd1063];
	add.f64 %fd3313, data, %fd3313;
	}
	// end inline asm
	add.s64 	%rd1064, %rd1753, 40960;
	// begin inline asm
	{
	.reg .f64 data;
	ld.global.cg.f64 data, [%rd1064];
	add.f64 %fd3313, data, %fd3313;
	}
	// end inline asm
	add.s64 	%rd1065, %rd1753, 49152;
	// begin inline asm
	{
	.reg .f64 data;
	ld.global.cg.f64 data, [%rd1065];
	add.f64 %fd3313, data, %fd3313;
	}
	// end inline asm
	add.s64 	%rd1066, %rd1753, 57344;
	// begin inline asm
	{
	.reg .f64 data;
	ld.global.cg.f64 data, [%rd1066];
	add.f64 %fd3313, data, %fd3313;
	}
	// end inline asm
	add.s64 	%rd1067, %rd1753, 65536;
	// begin inline asm
	{
	.reg .f64 data;
	ld.global.cg.f64 data, [%rd1067];
	add.f64 %fd3313, data, %fd3313;
	}
	// end inline asm
	add.s64 	%rd1068, %rd1753, 73728;
	// begin inline asm
	{
	.reg .f64 data;
	ld.global.cg.f64 data, [%rd1068];
	add.f64 %fd3313, data, %fd3313;
	}
	// end inline asm
	add.s64 	%rd1069, %rd1753, 81920;
	// begin inline asm
	{
	.reg .f64 data;
	ld.global.cg.f64 data, [%rd1069];
	add.f64 %fd3313, data, %fd3313;
	}
	// end inline asm
	add.s64 	%rd1070, %rd1753, 90112;
	// begin inline asm
	{
	.reg .f64 data;
	ld.global.cg.f64 data, [%rd1070];
	add.f64 %fd3313, data, %fd3313;
	}
	// end inline asm
	add.s64 	%rd1071, %rd1753, 98304;
	// begin inline asm
	{
	.reg .f64 data;
	ld.global.cg.f64 data, [%rd1071];
	add.f64 %fd3313, data, %fd3313;
	}
	// end inline asm
	add.s64 	%rd1072, %rd1753, 106496;
	// begin inline asm
	{
	.reg .f64 data;
	ld.global.cg.f64 data, [%rd1072];
	add.f64 %fd3313, data, %fd3313;
	}
	// end inline asm
	add.s64 	%rd1073, %rd1753, 114688;
	// begin inline asm
	{
	.reg .f64 data;
	ld.global.cg.f64 data, [%rd1073];
	add.f64 %fd3313, data, %fd3313;
	}
	// end inline asm
	add.s64 	%rd1074, %rd1753, 122880;
	// begin inline asm
	{
	.reg .f64 data;
	ld.global.cg.f64 data, [%rd1074];
	add.f64 %fd3313, data, %fd3313;
	}
	// end inline asm
	add.s32 	%r64, %r187, 32768;
	add.s64 	%rd1753, %rd1753, 262144;
	setp.lt.u32 	%p31, %r187, 491520;
	mov.u32 	%r187, %r64;
	@%p31 bra 	$L__BB0_61;
	mov.b32 	%r188, 0;
	mov.u64 	%rd1754, %rd1773;
$L__BB0_63:
	add.s64 	%rd1075, %rd1754, -131072;
	// begin inline asm
	{
	.reg .f64 data;
	ld.global.cg.f64 data, [%rd1075];
	add.f64 %fd3313, data, %fd3313;
	}
	// end inline asm
	add.s64 	%rd1076, %rd1754, -122880;
	// begin inline asm
	{
	.reg .f64 data;
	ld.global.cg.f64 data, [%rd1076];
	add.f64 %fd3313, data, %fd3313;
	}
	// end inline asm
	add.s64 	%rd1077, %rd1754, -114688;
	// begin inline asm
	{
	.reg .f64 data;
	ld.global.cg.f64 data, [%rd1077];
	add.f64 %fd3313, data, %fd3313;
	}
	// end inline asm
	add.s64 	%rd1078, %rd1754, -106496;
	// begin inline asm
	{
	.reg .f64 data;
	ld.global.cg.f64 data, [%rd1078];
	add.f64 %fd3313, data, %fd3313;
	}
	// end inline asm
	add.s64 	%rd1079, %rd1754, -98304;
	// begin inline asm
	{
	.reg .f64 data;
	ld.global.cg.f64 data, [%rd1079];
	add.f64 %fd3313, data, %fd3313;
	}
	// end inline asm
	add.s64 	%rd1080, %rd1754, -90112;
	// begin inline asm
	{
	.reg .f64 data;
	ld.global.cg.f64 data, [%rd1080];
	add.f64 %fd3313, data, %fd3313;
	}
	// end inline asm
	add.s64 	%rd1081, %rd1754, -81920;
	// begin inline asm
	{
	.reg .f64 data;
	ld.global.cg.f64 data, [%rd1081];
	add.f64 %fd3313, data, %fd3313;
	}
	// end inline asm
	add.s64 	%rd1082, %rd1754, -73728;
	// begin inline asm
	{
	.reg .f64 data;
	ld.global.cg.f64 data, [%rd1082];
	add.f64 %fd3313, data, %fd3313;
	}
	// end inline asm
	add.s64 	%rd1083, %rd1754, -65536;
	// begin inline asm
	{
	.reg .f64 data;
	ld.global.cg.f64 data, [%rd1083];
	add.f64 %fd3313, data, %fd3313;
	}
	// end inline asm
	add.s64 	%rd1084, %rd1754, -57344;
	// begin inline asm
	{
	.reg .f64 data;
	ld.global.cg.f64 data, [%rd1084];
	add.f64 %fd3313, data, %fd3313;
	}
	// end inline asm
	add.s64 	%rd1085, %rd1754, -49152;
	// begin inline asm
	{
	.reg .f64 data;
	ld.global.cg.f64 data, [%rd1085];
	add.f64 %fd3313, data, %fd3313;
	}
	// end inline asm
	add.s64 	%rd1086, %rd1754, -40960;
	// begin inline asm
	{
	.reg .f64 data;
	ld.global.cg.f64 data, [%rd1086];
	add.f64 %fd3313, data, %fd3313;
	}
	// end inline asm
	add.s64 	%rd1087, %rd1754, -32768;
	// begin inline asm
	{
	.reg .f64 data;
	ld.global.cg.f64 data, [%rd1087];
	add.f64 %fd3313, data, %fd3313;
	}
	// end inline asm
	add.s64 	%rd1088, %rd1754, -24576;
	// begin inline asm
	{
	.reg .f64 data;
	ld.global.cg.f64 data, [%rd1088];
	add.f64 %fd3313, data, %fd3313;
	}
	// end inline asm
	add.s64 	%rd1089, %rd1754, -16384;
	// begin inline asm
	{
	.reg .f64 data;
	ld.global.cg.f64 data, [%rd1089];
	add.f64 %fd3313, data, %fd3313;
	}
	// end inline asm
	add.s64 	%rd1090, %rd1754, -8192;
	// begin inline asm
	{
	.reg .f64 data;
	ld.global.cg.f64 data, [%rd1090];
	add.f64 %fd3313, data, %fd3313;
	}
	// end inline asm
	// begin inline asm
	{
	.reg .f64 data;
	ld.global.cg.f64 data, [%rd1754];
	add.f64 %fd3313, data, %fd3313;
	}
	// end inline asm
	add.s64 	%rd1092, %rd1754, 8192;
	// begin inline asm
	{
	.reg .f64 data;
	ld.global.cg.f64 data, [%rd1092];
	add.f64 %fd3313, data, %fd3313;
	}
	// end inline asm
	add.s64 	%rd1093, %rd1754, 16384;
	// begin inline asm
	{
	.reg .f64 data;
	ld.global.cg.f64 data, [%rd1093];
	add.f64 %fd3313, data, %fd3313;
	}
	// end inline asm
	add.s64 	%rd1094, %rd1754, 24576;
	// begin inline asm
	{
	.reg .f64 data;
	ld.global.cg.f64 data, [%rd1094];
	add.f64 %fd3313, data, %fd3313;
	}
	// end inline asm
	add.s64 	%rd1095, %rd1754, 32768;
	// begin inline asm
	{
	.reg .f64 data;
	ld.global.cg.f64 data, [%rd1095];
	add.f64 %fd3313, data, %fd3313;
	}
	// end inline asm
	add.s64 	%rd1096, %rd1754, 40960;
	// begin inline asm
	{
	.reg .f64 data;
	ld.global.cg.f64 data, [%rd1096];
	add.f64 %fd3313, data, %fd3313;
	}
	// end inline asm
	add.s64 	%rd1097, %rd1754, 49152;
	// begin inline asm
	{
	.reg .f64 data;
	ld.global.cg.f64 data, [%rd1097];
	add.f64 %fd3313, data, %fd3313;
	}
	// end inline asm
	add.s64 	%rd1098, %rd1754, 57344;
	// begin inline asm
	{
	.reg .f64 data;
	ld.global.cg.f64 data, [%rd1098];
	add.f64 %fd3313, data, %fd3313;
	}
	// end inline asm
	add.s64 	%rd1099, %rd1754, 65536;
	// begin inline asm
	{
	.reg .f64 data;
	ld.global.cg.f64 data, [%rd1099];
	add.f64 %fd3313, data, %fd3313;
	}
	// end inline asm
	add.s64 	%rd1100, %rd1754, 73728;
	// begin inline asm
	{
	.reg .f64 data;
	ld.global.cg.f64 data, [%rd1100];
	add.f64 %fd3313, data, %fd3313;
	}
	// end inline asm
	add.s64 	%rd1101, %rd1754, 81920;
	// begin inline asm
	{
	.reg .f64 data;
	ld.global.cg.f64 data, [%rd1101];
	add.f64 %fd3313, data, %fd3313;
	}
	// end inline asm
	add.s64 	%rd1102, %rd1754, 90112;
	// begin inline asm
	{
	.reg .f64 data;
	ld.global.cg.f64 data, [%rd1102];
	add.f64 %fd3313, data, %fd3313;
	}
	// end inline asm
	add.s64 	%rd1103, %rd1754, 98304;
	// begin inline asm
	{
	.reg .f64 data;
	ld.global.cg.f64 data, [%rd1103];
	add.f64 %fd3313, data, %fd3313;
	}
	// end inline asm
	add.s64 	%rd1104, %rd1754, 106496;
	// begin inline asm
	{
	.reg .f64 data;
	ld.global.cg.f64 data, [%rd1104];
	add.f64 %fd3313, data, %fd3313;
	}
	// end inline asm
	add.s64 	%rd1105, %rd1754, 114688;
	// begin inline asm
	{
	.reg .f64 data;
	ld.global.cg.f64 data, [%rd1105];
	add.f64 %fd3313, data, %fd3313;
	}
	// end inline asm
	add.s64 	%rd1106, %rd1754, 122880;
	// begin inline asm
	{
	.reg .f64 data;
	ld.global.cg.f64 data, [%rd1106];
	add.f64 %fd3313, data, %fd3313;
	}
	// end inline asm
	add.s32 	%r66, %r188, 32768;
	add.s64 	%rd1754, %rd1754, 262144;
	setp.lt.u32 	%p32, %r188, 491520;
	mov.u32 	%r188, %r66;
	@%p32 bra 	$L__BB0_63;
	mov.b32 	%r189, 0;
	mov.u64 	%rd1755, %rd1773;
$L__BB0_65:
	add.s64 	%rd1107, %rd1755, -131072;
	// begin inline asm
	{
	.reg .f64 data;
	ld.global.cg.f64 data, [%rd1107];
	add.f64 %fd3313, data, %fd3313;
	}
	// end inline asm
	add.s64 	%rd1108, %rd1755, -122880;
	// begin inline asm
	{
	.reg .f64 data;
	ld.global.cg.f64 data, [%rd1108];
	add.f64 %fd3313, data, %fd3313;
	}
	// end inline asm
	add.s64 	%rd1109, %rd1755, -114688;
	// begin inline asm
	{
	.reg .f64 data;
	ld.global.cg.f64 data, [%rd1109];
	add.f64 %fd3313, data, %fd3313;
	}
	// end inline asm
	add.s64 	%rd1110, %rd1755, -106496;
	// begin inline asm
	{
	.reg .f64 data;
	ld.global.cg.f64 data, [%rd1110];
	add.f64 %fd3313, data, %fd3313;
	}
	// end inline asm
	add.s64 	%rd1111, %rd1755, -98304;
	// begin inline asm
	{
	.reg .f64 data;
	ld.global.cg.f64 data, [%rd1111];
	add.f64 %fd3313, data, %fd3313;
	}
	// end inline asm
	add.s64 	%rd1112, %rd1755, -90112;
	// begin inline asm
	{
	.reg .f64 data;
	ld.global.cg.f64 data, [%rd1112];
	add.f64 %fd3313, data, %fd3313;
	}
	// end inline asm
	add.s64 	%rd1113, %rd1755, -81920;
	// begin inline asm
	{
	.reg .f64 data;
	ld.global.cg.f64 data, [%rd1113];
	add.f64 %fd3313, data, %fd3313;
	}
	// end inline asm
	add.s64 	%rd1114, %rd1755, -73728;
	// begin inline asm
	{
	.reg .f64 data;
	ld.global.cg.f64 data, [%rd1114];
	add.f64 %fd3313, data, %fd3313;
	}
	// end inline asm
	add.s64 	%rd1115, %rd1755, -65536;
	// begin inline asm
	{
	.reg .f64 data;
	ld.global.cg.f64 data, [%rd1115];
	add.f64 %fd3313, data, %fd3313;
	}
	// end inline asm
	add.s64 	%rd1116, %rd1755, -57344;
	// begin inline asm
	{
	.reg .f64 data;
	ld.global.cg.f64 data, [%rd1116];
	add.f64 %fd3313, data, %fd3313;
	}
	// end inline asm
	add.s64 	%rd1117, %rd1755, -49152;
	// begin inline asm
	{
	.reg .f64 data;
	ld.global.cg.f64 data, [%rd1117];
	add.f64 %fd3313, data, %fd3313;
	}
	// end inline asm
	add.s64 	%rd1118, %rd1755, -40960;
	// begin inline asm
	{
	.reg .f64 data;
	ld.global.cg.f64 data, [%rd1118];
	add.f64 %fd3313, data, %fd3313;
	}
	// end inline asm
	add.s64 	%rd1119, %rd1755, -32768;
	// begin inline asm
	{
	.reg .f64 data;
	ld.global.cg.f64 data, [%rd1119];
	add.f64 %fd3313, data, %fd3313;
	}
	// end inline asm
	add.s64 	%rd1120, %rd1755, -24576;
	// begin inline asm
	{
	.reg .f64 data;
	ld.global.cg.f64 data, [%rd1120];
	add.f64 %fd3313, data, %fd3313;
	}
	// end inline asm
	add.s64 	%rd1121, %rd1755, -16384;
	// begin inline asm
	{
	.reg .f64 data;
	ld.global.cg.f64 data, [%rd1121];
	add.f64 %fd3313, data, %fd3313;
	}
	// end inline asm
	add.s64 	%rd1122, %rd1755, -8192;
	// begin inline asm
	{
	.reg .f64 data;
	ld.global.cg.f64 data, [%rd1122];
	add.f64 %fd3313, data, %fd3313;
	}
	// end inline asm
	// begin inline asm
	{
	.reg .f64 data;
	ld.global.cg.f64 data, [%rd1755];
	add.f64 %fd3313, data, %fd3313;
	}
	// end inline asm
	add.s64 	%rd1124, %rd1755, 8192;
	// begin inline asm
	{
	.reg .f64 data;
	ld.global.cg.f64 data, [%rd1124];
	add.f64 %fd3313, data, %fd3313;
	}
	// end inline asm
	add.s64 	%rd1125, %rd1755, 16384;
	// begin inline asm
	{
	.reg .f64 data;
	ld.global.cg.f64 data, [%rd1125];
	add.f64 %fd3313, data, %fd3313;
	}
	// end inline asm
	add.s64 	%rd1126, %rd1755, 24576;
	// begin inline asm
	{
	.reg .f64 data;
	ld.global.cg.f64 data, [%rd1126];
	add.f64 %fd3313, data, %fd3313;
	}
	// end inline asm
	add.s64 	%rd1127, %rd1755, 32768;
	// begin inline asm
	{
	.reg .f64 data;
	ld.global.cg.f64 data, [%rd1127];
	add.f64 %fd3313, data, %fd3313;
	}
	// end inline asm
	add.s64 	%rd1128, %rd1755, 40960;
	// begin inline asm
	{
	.reg .f64 data;
	ld.global.cg.f64 data, [%rd1128];
	add.f64 %fd3313, data, %fd3313;
	}
	// end inline asm
	add.s64 	%rd1129, %rd1755, 49152;
	// begin inline asm
	{
	.reg .f64 data;
	ld.global.cg.f64 data, [%rd1129];
	add.f64 %fd3313, data, %fd3313;
	}
	// end inline asm
	add.s64 	%rd1130, %rd1755, 57344;
	// begin inline asm
	{
	.reg .f64 data;
	ld.global.cg.f64 data, [%rd1130];
	add.f64 %fd3313, data, %fd3313;
	}
	// end inline asm
	add.s64 	%rd1131, %rd1755, 65536;
	// begin inline asm
	{
	.reg .f64 data;
	ld.global.cg.f64 data, [%rd1131];
	add.f64 %fd3313, data, %fd3313;
	}
	// end inline asm
	add.s64 	%rd1132, %rd1755, 73728;
	// begin inline asm
	{
	.reg .f64 data;
	ld.global.cg.f64 data, [%rd1132];
	add.f64 %fd3313, data, %fd3313;
	}
	// end inline asm
	add.s64 	%rd1133, %rd1755, 81920;
	// begin inline asm
	{
	.reg .f64 data;
	ld.global.cg.f64 data, [%rd1133];
	add.f64 %fd3313, data, %fd3313;
	}
	// end inline asm
	add.s64 	%rd1134, %rd1755, 90112;
	// begin inline asm
	{
	.reg .f64 data;
	ld.global.cg.f64 data, [%rd1134];
	add.f64 %fd3313, data, %fd3313;
	}
	// end inline asm
	add.s64 	%rd1135, %rd1755, 98304;
	// begin inline asm
	{
	.reg .f64 data;
	ld.global.cg.f64 data, [%rd1135];
	add.f64 %fd3313, data, %fd3313;
	}
	// end inline asm
	add.s64 	%rd1136, %rd1755, 106496;
	// begin inline asm
	{
	.reg .f64 data;
	ld.global.cg.f64 data, [%rd1136];
	add.f64 %fd3313, data, %fd3313;
	}
	// end inline asm
	add.s64 	%rd1137, %rd1755, 114688;
	// begin inline asm
	{
	.reg .f64 data;
	ld.global.cg.f64 data, [%rd1137];
	add.f64 %fd3313, data, %fd3313;
	}
	// end inline asm
	add.s64 	%rd1138, %rd1755, 122880;
	// begin inline asm
	{
	.reg .f64 data;
	ld.global.cg.f64 data, [%rd1138];
	add.f64 %fd3313, data, %fd3313;
	}
	// end inline asm
	add.s32 	%r68, %r189, 32768;
	add.s64 	%rd1755, %rd1755, 262144;
	setp.lt.u32 	%p33, %r189, 491520;
	mov.u32 	%r189, %r68;
	@%p33 bra 	$L__BB0_65;
	mov.b32 	%r190, 0;
	mov.u64 	%rd1756, %rd1773;
$L__BB0_67:
	add.s64 	%rd1139, %rd1756, -131072;
	// begin inline asm
	{
	.reg .f64 data;
	ld.global.cg.f64 data, [%rd1139];
	add.f64 %fd3313, data, %fd3313;
	}
	// end inline asm
	add.s64 	%rd1140, %rd1756, -122880;
	// begin inline asm
	{
	.reg .f64 data;
	ld.global.cg.f64 data, [%rd1140];
	add.f64 %fd3313, data, %fd3313;
	}
	// end inline asm
	add.s64 	%rd1141, %rd1756, -114688;
	// begin inline asm
	{
	.reg .f64 data;
	ld.global.cg.f64 data, [%rd1141];
	add.f64 %fd3313, data, %fd3313;
	}
	// end inline asm
	add.s64 	%rd1142, %rd1756, -106496;
	// begin inline asm
	{
	.reg .f64 data;
	ld.global.cg.f64 data, [%rd1142];
	add.f64 %fd3313, data, %fd3313;
	}
	// end inline asm
	add.s64 	%rd1143, %rd1756, -98304;
	// begin inline asm
	{
	.reg .f64 data;
	ld.global.cg.f64 data, [%rd1143];
	add.f64 %fd3313, data, %fd3313;
	}
	// end inline asm
	add.s64 	%rd1144, %rd1756, -90112;
	// begin inline asm
	{
	.reg .f64 data;
	ld.global.cg.f64 data, [%rd1144];
	add.f64 %fd3313, data, %fd3313;
	}
	// end inline asm
	add.s64 	%rd1145, %rd1756, -81920;
	// begin inline asm
	{
	.reg .f64 data;
	ld.global.cg.f64 data, [%rd1145];
	add.f64 %fd3313, data, %fd3313;
	}
	// end inline asm
	add.s64 	%rd1146, %rd1756, -73728;
	// begin inline asm
	{
	.reg .f64 data;
	ld.global.cg.f64 data, [%rd1146];
	add.f64 %fd3313, data, %fd3313;
	}
	// end inline asm
	add.s64 	%rd1147, %rd1756, -65536;
	// begin inline asm
	{
	.reg .f64 data;
	ld.global.cg.f64 data, [%rd1147];
	add.f64 %fd3313, data, %fd3313;
	}
	// end inline asm
	add.s64 	%rd1148, %rd1756, -57344;
	// begin inline asm
	{
	.reg .f64 data;
	ld.global.cg.f64 data, [%rd1148];
	add.f64 %fd3313, data, %fd3313;
	}
	// end inline asm
	add.s64 	%rd1149, %rd1756, -49152;
	// begin inline asm
	{
	.reg .f64 data;
	ld.global.cg.f64 data, [%rd1149];
	add.f64 %fd3313, data, %fd3313;
	}
	// end inline asm
	add.s64 	%rd1150, %rd1756, -40960;
	// begin inline asm
	{
	.reg .f64 data;
	ld.global.cg.f64 data, [%rd1150];
	add.f64 %fd3313, data, %fd3313;
	}
	// end inline asm
	add.s64 	%rd1151, %rd1756, -32768;
	// begin inline asm
	{
	.reg .f64 data;
	ld.global.cg.f64 data, [%rd1151];
	add.f64 %fd3313, data, %fd3313;
	}
	// end inline asm
	add.s64 	%rd1152, %rd1756, -24576;
	// begin inline asm
	{
	.reg .f64 data;
	ld.global.cg.f64 data, [%rd1152];
	add.f64 %fd3313, data, %fd3313;
	}
	// end inline asm
	add.s64 	%rd1153, %rd1756, -16384;
	// begin inline asm
	{
	.reg .f64 data;
	ld.global.cg.f64 data, [%rd1153];
	add.f64 %fd3313, data, %fd3313;
	}
	// end inline asm
	add.s64 	%rd1154, %rd1756, -8192;
	// begin inline asm
	{
	.reg .f64 data;
	ld.global.cg.f64 data, [%rd1154];
	add.f64 %fd3313, data, %fd3313;
	}
	// end inline asm
	// begin inline asm
	{
	.reg .f64 data;
	ld.global.cg.f64 data, [%rd1756];
	add.f64 %fd3313, data, %fd3313;
	}
	// end inline asm
	add.s64 	%rd1156, %rd1756, 8192;
	// begin inline asm
	{
	.reg .f64 data;
	ld.global.cg.f64 data, [%rd1156];
	add.f64 %fd3313, data, %fd3313;
	}
	// end inline asm
	add.s64 	%rd1157, %rd1756, 16384;
	// begin inline asm
	{
	.reg .f64 data;
	ld.global.cg.f64 data, [%rd1157];
	add.f64 %fd3313, data, %fd3313;
	}
	// end inline asm
	add.s64 	%rd1158, %rd1756, 24576;
	// begin inline asm
	{
	.reg .f64 data;
	ld.global.cg.f64 data, [%rd1158];
	add.f64 %fd3313, data, %fd3313;
	}
	// end inline asm
	add.s64 	%rd1159, %rd1756, 32768;
	// begin inline asm
	{
	.reg .f64 data;
	ld.global.cg.f64 data, [%rd1159];
	add.f64 %fd3313, data, %fd3313;
	}
	// end inline asm
	add.s64 	%rd1160, %rd1756, 40960;
	// begin inline asm
	{
	.reg .f64 data;
	ld.global.cg.f64 data, [%rd1160];
	add.f64 %fd3313, data, %fd3313;
	}
	// end inline asm
	add.s64 	%rd1161, %rd1756, 49152;
	// begin inline asm
	{
	.reg .f64 data;
	ld.global.cg.f64 data, [%rd1161];
	add.f64 %fd3313, data, %fd3313;
	}
	// end inline asm
	add.s64 	%rd1162, %rd1756, 57344;
	// begin inline asm
	{
	.reg .f64 data;
	ld.global.cg.f64 data, [%rd1162];
	add.f64 %fd3313, data, %fd3313;
	}
	// end inline asm
	add.s64 	%rd1163, %rd1756, 65536;
	// begin inline asm
	{
	.reg .f64 data;
	ld.global.cg.f64 data, [%rd1163];
	add.f64 %fd3313, data, %fd3313;
	}
	// end inline asm
	add.s64 	%rd1164, %rd1756, 73728;
	// begin inline asm
	{
	.reg .f64 data;
	ld.global.cg.f64 data, [%rd1164];
	add.f64 %fd3313, data, %fd3313;
	}
	// end inline asm
	add.s64 	%rd1165, %rd1756, 81920;
	// begin inline asm
	{
	.reg .f64 data;
	ld.global.cg.f64 data, [%rd1165];
	add.f64 %fd3313, data, %fd3313;
	}
	// end inline asm
	add.s64 	%rd1166, %rd1756, 90112;
	// begin inline asm
	{
	.reg .f64 data;
	ld.global.cg.f64 data, [%rd1166];
	add.f64 %fd3313, data, %fd3313;
	}
	// end inline asm
	add.s64 	%rd1167, %rd1756, 98304;
	// begin inline asm
	{
	.reg .f64 data;
	ld.global.cg.f64 data, [%rd1167];
	add.f64 %fd3313, data, %fd3313;
	}
	// end inline asm
	add.s64 	%rd1168, %rd1756, 106496;
	// begin inline asm
	{
	.reg .f64 data;
	ld.global.cg.f64 data, [%rd1168];
	add.f64 %fd3313, data, %fd3313;
	}
	// end inline asm
	add.s64 	%rd1169, %rd1756, 114688;
	// begin inline asm
	{
	.reg .f64 data;
	ld.global.cg.f64 data, [%rd1169];
	add.f64 %fd3313, data, %fd3313;
	}
	// end inline asm
	add.s64 	%rd1170, %rd1756, 122880;
	// begin inline asm
	{
	.reg .f64 data;
	ld.global.cg.f64 data, [%rd1170];
	add.f64 %fd3313, data, %fd3313;
	}
	// end inline asm
	add.s32 	%r70, %r190, 32768;
	add.s64 	%rd1756, %rd1756, 262144;
	setp.lt.u32 	%p34, %r190, 491520;
	mov.u32 	%r190, %r70;
	@%p34 bra 	$L__BB0_67;
	mov.b32 	%r191, 0;
	mov.u64 	%rd1757, %rd1773;
$L__BB0_69:
	add.s64 	%rd1171, %rd1757, -131072;
	// begin inline asm
	{
	.reg .f64 data;
	ld.global.cg.f64 data, [%rd1171];
	add.f64 %fd3313, data, %fd3313;
	}
	// end inline asm
	add.s64 	%rd1172, %rd1757, -122880;
	// begin inline asm
	{
	.reg .f64 data;
	ld.global.cg.f64 data, [%rd1172];
	add.f64 %fd3313, data, %fd3313;
	}
	// end inline asm
	add.s64 	%rd1173, %rd1757, -114688;
	// begin inline asm
	{
	.reg .f64 data;
	ld.global.cg.f64 data, [%rd1173];
	add.f64 %fd3313, data, %fd3313;
	}
	// end inline asm
	add.s64 	%rd1174, %rd1757, -106496;
	// begin inline asm
	{
	.reg .f64 data;
	ld.global.cg.f64 data, [%rd1174];
	add.f64 %fd3313, data, %fd3313;
	}
	// end inline asm
	add.s64 	%rd1175, %rd1757, -98304;
	// begin inline asm
	{
	.reg .f64 data;
	ld.global.cg.f64 data, [%rd1175];
	add.f64 %fd3313, data, %fd3313;
	}
	// end inline asm
	add.s64 	%rd1176, %rd1757, -90112;
	// begin inline asm
	{
	.reg .f64 data;
	ld.global.cg.f64 data, [%rd1176];
	add.f64 %fd3313, data, %fd3313;
	}
	// end inline asm
	add.s64 	%rd1177, %rd1757, -81920;
	// begin inline asm
	{
	.reg .f64 data;
	ld.global.cg.f64 data, [%rd1177];
	add.f64 %fd3313, data, %fd3313;
	}
	// end inline asm
	add.s64 	%rd1178, %rd1757, -73728;
	// begin inline asm
	{
	.reg .f64 data;
	ld.global.cg.f64 data, [%rd1178];
	add.f64 %fd3313, data, %fd3313;
	}
	// end inline asm
	add.s64 	%rd1179, %rd1757, -65536;
	// begin inline asm
	{
	.reg .f64 data;
	ld.global.cg.f64 data, [%rd1179];
	add.f64 %fd3313, data, %fd3313;
	}
	// end inline asm
	add.s64 	%rd1180, %rd1757, -57344;
	// begin inline asm
	{
	.reg .f64 data;
	ld.global.cg.f64 data, [%rd1180];
	add.f64 %fd3313, data, %fd3313;
	}
	// end inline asm
	add.s64 	%rd1181, %rd1757, -49152;
	// begin inline asm
	{
	.reg .f64 data;
	ld.global.cg.f64 data, [%rd1181];
	add.f64 %fd3313, data, %fd3313;
	}
	// end inline asm
	add.s64 	%rd1182, %rd1757, -40960;
	// begin inline asm
	{
	.reg .f64 data;
	ld.global.cg.f64 data, [%rd1182];
	add.f64 %fd3313, data, %fd3313;
	}
	// end inline asm
	add.s64 	%rd1183, %rd1757, -32768;
	// begin inline asm
	{
	.reg .f64 data;
	ld.global.cg.f64 data, [%rd1183];
	add.f64 %fd3313, data, %fd3313;
	}
	// end inline asm
	add.s64 	%rd1184, %rd1757, -24576;
	// begin inline asm
	{
	.reg .f64 data;
	ld.global.cg.f64 data, [%rd1184];
	add.f64 %fd3313, data, %fd3313;
	}
	// end inline asm
	add.s64 	%rd1185, %rd1757, -16384;
	// begin inline asm
	{
	.reg .f64 data;
	ld.global.cg.f64 data, [%rd1185];
	add.f64 %fd3313, data, %fd3313;
	}
	// end inline asm
	add.s64 	%rd1186, %rd1757, -8192;
	// begin inline asm
	{
	.reg .f64 data;
	ld.global.cg.f64 data, [%rd1186];
	add.f64 %fd3313, data, %fd3313;
	}
	// end inline asm
	// begin inline asm
	{
	.reg .f64 data;
	ld.global.cg.f64 data, [%rd1757];
	add.f64 %fd3313, data, %fd3313;
	}
	// end inline asm
	add.s64 	%rd1188, %rd1757, 8192;
	// begin inline asm
	{
	.reg .f64 data;
	ld.global.cg.f64 data, [%rd1188];
	add.f64 %fd3313, data, %fd3313;
	}
	// end inline asm
	add.s64 	%rd1189, %rd1757, 16384;
	// begin inline asm
	{
	.reg .f64 data;
	ld.global.cg.f64 data, [%rd1189];
	add.f64 %fd3313, data, %fd3313;
	}
	// end inline asm
	add.s64 	%rd1190, %rd1757, 24576;
	// begin inline asm
	{
	.reg .f64 data;
	ld.global.cg.f64 data, [%rd1190];
	add.f64 %fd3313, data, %fd3313;
	}
	// end inline asm
	add.s64 	%rd1191, %rd1757, 32768;
	// begin inline asm
	{
	.reg .f64 data;
	ld.global.cg.f64 data, [%rd1191];
	add.f64 %fd3313, data, %fd3313;
	}
	// end inline asm
	add.s64 	%rd1192, %rd1757, 40960;
	// begin inline asm
	{
	.reg .f64 data;
	ld.global.cg.f64 data, [%rd1192];
	add.f64 %fd3313, data, %fd3313;
	}
	// end inline asm
	add.s64 	%rd1193, %rd1757, 49152;
	// begin inline asm
	{
	.reg .f64 data;
	ld.global.cg.f64 data, [%rd1193];
	add.f64 %fd3313, data, %fd3313;
	}
	// end inline asm
	add.s64 	%rd1194, %rd1757, 57344;
	// begin inline asm
	{
	.reg .f64 data;
	ld.global.cg.f64 data, [%rd1194];
	add.f64 %fd3313, data, %fd3313;
	}
	// end inline asm
	add.s64 	%rd1195, %rd1757, 65536;
	// begin inline asm
	{
	.reg .f64 data;
	ld.global.cg.f64 data, [%rd1195];
	add.f64 %fd3313, data, %fd3313;
	}
	// end inline asm
	add.s64 	%rd1196, %rd1757, 73728;
	// begin inline asm
	{
	.reg .f64 data;
	ld.global.cg.f64 data, [%rd1196];
	add.f64 %fd3313, data, %fd3313;
	}
	// end inline asm
	add.s64 	%rd1197, %rd1757, 81920;
	// begin inline asm
	{
	.reg .f64 data;
	ld.global.cg.f64 data, [%rd1197];
	add.f64 %fd3313, data, %fd3313;
	}
	// end inline asm
	add.s64 	%rd1198, %rd1757, 90112;
	// begin inline asm
	{
	.reg .f64 data;
	ld.global.cg.f64 data, [%rd1198];
	add.f64 %fd3313, data, %fd3313;
	}
	// end inline asm
	add.s64 	%rd1199, %rd1757, 98304;
	// begin inline asm
	{
	.reg .f64 data;
	ld.global.cg.f64 data, [%rd1199];
	add.f64 %fd3313, data, %fd3313;
	}
	// end inline asm
	add.s64 	%rd1200, %rd1757, 106496;
	// begin inline asm
	{
	.reg .f64 data;
	ld.global.cg.f64 data, [%rd1200];
	add.f64 %fd3313, data, %fd3313;
	}
	// end inline asm
	add.s64 	%rd1201, %rd1757, 114688;
	// begin inline asm
	{
	.reg .f64 data;
	ld.global.cg.f64 data, [%rd1201];
	add.f64 %fd3313, data, %fd3313;
	}
	// end inline asm
	add.s64 	%rd1202, %rd1757, 122880;
	// begin inline asm
	{
	.reg .f64 data;
	ld.global.cg.f64 data, [%rd1202];
	add.f64 %fd3313, data, %fd3313;
	}
	// end inline asm
	add.s32 	%r72, %r191, 32768;
	add.s64 	%rd1757, %rd1757, 262144;
	setp.lt.u32 	%p35, %r191, 491520;
	mov.u32 	%r191, %r72;
	@%p35 bra 	$L__BB0_69;
	mov.b32 	%r192, 0;
	mov.u64 	%rd1758, %rd1773;
$L__BB0_71:
	add.s64 	%rd1203, %rd1758, -131072;
	// begin inline asm
	{
	.reg .f64 data;
	ld.global.cg.f64 data, [%rd1203];
	add.f64 %fd3313, data, %fd3313;
	}
	// end inline asm
	add.s64 	%rd1204, %rd1758, -122880;
	// begin inline asm
	{
	.reg .f64 data;
	ld.global.cg.f64 data, [%rd1204];
	add.f64 %fd3313, data, %fd3313;
	}
	// end inline asm
	add.s64 	%rd1205, %rd1758, -114688;
	// begin inline asm
	{
	.reg .f64 data;
	ld.global.cg.f64 data, [%rd1205];
	add.f64 %fd3313, data, %fd3313;
	}
	// end inline asm
	add.s64 	%rd1206, %rd1758, -106496;
	// begin inline asm
	{
	.reg .f64 data;
	ld.global.cg.f64 data, [%rd1206];
	add.f64 %fd3313, data, %fd3313;
	}
	// end inline asm
	add.s64 	%rd1207, %rd1758, -98304;
	// begin inline asm
	{
	.reg .f64 data;
	ld.global.cg.f64 data, [%rd1207];
	add.f64 %fd3313, data, %fd3313;
	}
	// end inline asm
	add.s64 	%rd1208, %rd1758, -90112;
	// begin inline asm
	{
	.reg .f64 data;
	ld.global.cg.f64 data, [%rd1208];
	add.f64 %fd3313, data, %fd3313;
	}
	// end inline asm
	add.s64 	%rd1209, %rd1758, -81920;
	// begin inline asm
	{
	.reg .f64 data;
	ld.global.cg.f64 data, [%rd1209];
	add.f64 %fd3313, data, %fd3313;
	}
	// end inline asm
	add.s64 	%rd1210, %rd1758, -73728;
	// begin inline asm
	{
	.reg .f64 data;
	ld.global.cg.f64 data, [%rd1210];
	add.f64 %fd3313, data, %fd3313;
	}
	// end inline asm
	add.s64 	%rd1211, %rd1758, -65536;
	// begin inline asm
	{
	.reg .f64 data;
	ld.global.cg.f64 data, [%rd1211];
	add.f64 %fd3313, data, %fd3313;
	}
	// end inline asm
	add.s64 	%rd1212, %rd1758, -57344;
	// begin inline asm
	{
	.reg .f64 data;
	ld.global.cg.f64 data, [%rd1212];
	add.f64 %fd3313, data, %fd3313;
	}
	// end inline asm
	add.s64 	%rd1213, %rd1758, -49152;
	// begin inline asm
	{
	.reg .f64 data;
	ld.global.cg.f64 data, [%rd1213];
	add.f64 %fd3313, data, %fd3313;
	}
	// end inline asm
	add.s64 	%rd1214, %rd1758, -40960;
	// begin inline asm
	{
	.reg .f64 data;
	ld.global.cg.f64 data, [%rd1214];
	add.f64 %fd3313, data, %fd3313;
	}
	// end inline asm
	add.s64 	%rd1215, %rd1758, -32768;
	// begin inline asm
	{
	.reg .f64 data;
	ld.global.cg.f64 data, [%rd1215];
	add.f64 %fd3313, data, %fd3313;
	}
	// end inline asm
	add.s64 	%rd1216, %rd1758, -24576;
	// begin inline asm
	{
	.reg .f64 data;
	ld.global.cg.f64 data, [%rd1216];
	add.f64 %fd3313, data, %fd3313;
	}
	// end inline asm
	add.s64 	%rd1217, %rd1758, -16384;
	// begin inline asm
	{
	.reg .f64 data;
	ld.global.cg.f64 data, [%rd1217];
	add.f64 %fd3313, data, %fd3313;
	}
	// end inline asm
	add.s64 	%rd1218, %rd1758, -8192;
	// begin inline asm
	{
	.reg .f64 data;
	ld.global.cg.f64 data, [%rd1218];
	add.f64 %fd3313, data, %fd3313;
	}
	// end inline asm
	// begin inline asm
	{
	.reg .f64 data;
	ld.global.cg.f64 data, [%rd1758];
	add.f64 %fd3313, data, %fd3313;
	}
	// end inline asm
	add.s64 	%rd1220, %rd1758, 8192;
	// begin inline asm
	{
	.reg .f64 data;
	ld.global.cg.f64 data, [%rd1220];
	add.f64 %fd3313, data, %fd3313;
	}
	// end inline asm
	add.s64 	%rd1221, %rd1758, 16384;
	// begin inline asm
	{
	.reg .f64 data;
	ld.global.cg.f64 data, [%rd1221];
	add.f64 %fd3313, data, %fd3313;
	}
	// end inline asm
	add.s64 	%rd1222, %rd1758, 24576;
	// begin inline asm
	{
	.reg .f64 data;
	ld.global.cg.f64 data, [%rd1222];
	add.f64 %fd3313, data, %fd3313;
	}
	// end inline asm
	add.s64 	%rd1223, %rd1758, 32768;
	// begin inline asm
	{
	.reg .f64 data;
	ld.global.cg.f64 data, [%rd1223];
	add.f64 %fd3313, data, %fd3313;
	}
	// end inline asm
	add.s64 	%rd1224, %rd1758, 40960;
	// begin inline asm
	{
	.reg .f64 data;
	ld.global.cg.f64 data, [%rd1224];
	add.f64 %fd3313, data, %fd3313;
	}
	// end inline asm
	add.s64 	%rd1225, %rd1758, 49152;
	// begin inline asm
	{
	.reg .f64 data;
	ld.global.cg.f64 data, [%rd1225];
	add.f64 %fd3313, data, %fd3313;
	}
	// end inline asm
	add.s64 	%rd1226, %rd1758, 57344;
	// begin inline asm
	{
	.reg .f64 data;
	ld.global.cg.f64 data, [%rd1226];
	add.f64 %fd3313, data, %fd3313;
	}
	// end inline asm
	add.s64 	%rd1227, %rd1758, 65536;
	// begin inline asm
	{
	.reg .f64 data;
	ld.global.cg.f64 data, [%rd1227];
	add.f64 %fd3313, data, %fd3313;
	}
	// end inline asm
	add.s64 	%rd1228, %rd1758, 73728;
	// begin inline asm
	{
	.reg .f64 data;
	ld.global.cg.f64 data, [%rd1228];
	add.f64 %fd3313, data, %fd3313;
	}
	// end inline asm
	add.s64 	%rd1229, %rd1758, 81920;
	// begin inline asm
	{
	.reg .f64 data;
	ld.global.cg.f64 data, [%rd1229];
	add.f64 %fd3313, data, %fd3313;
	}
	// end inline asm
	add.s64 	%rd1230, %rd1758, 90112;
	// begin inline asm
	{
	.reg .f64 data;
	ld.global.cg.f64 data, [%rd1230];
	add.f64 %fd3313, data, %fd3313;
	}
	// end inline asm
	add.s64 	%rd1231, %rd1758, 98304;
	// begin inline asm
	{
	.reg .f64 data;
	ld.global.cg.f64 data, [%rd1231];
	add.f64 %fd3313, data, %fd3313;
	}
	// end inline asm
	add.s64 	%rd1232, %rd1758, 106496;
	// begin inline asm
	{
	.reg .f64 data;
	ld.global.cg.f64 data, [%rd1232];
	add.f64 %fd3313, data, %fd3313;
	}
	// end inline asm
	add.s64 	%rd1233, %rd1758, 114688;
	// begin inline asm
	{
	.reg .f64 data;
	ld.global.cg.f64 data, [%rd1233];
	add.f64 %fd3313, data, %fd3313;
	}
	// end inline asm
	add.s64 	%rd1234, %rd1758, 122880;
	// begin inline asm
	{
	.reg .f64 data;
	ld.global.cg.f64 data, [%rd1234];
	add.f64 %fd3313, data, %fd3313;
	}
	// end inline asm
	add.s32 	%r74, %r192, 32768;
	add.s64 	%rd1758, %rd1758, 262144;
	setp.lt.u32 	%p36, %r192, 491520;
	mov.u32 	%r192, %r74;
	@%p36 bra 	$L__BB0_71;
	mov.b32 	%r193, 0;
	mov.u64 	%rd1759, %rd1773;
$L__BB0_73:
	add.s64 	%rd1235, %rd1759, -131072;
	// begin inline asm
	{
	.reg .f64 data;
	ld.global.cg.f64 data, [%rd1235];
	add.f64 %fd3313, data, %fd3313;
	}
	// end inline asm
	add.s64 	%rd1236, %rd1759, -122880;
	// begin inline asm
	{
	.reg .f64 data;
	ld.global.cg.f64 data, [%rd1236];
	add.f64 %fd3313, data, %fd3313;
	}
	// end inline asm
	add.s64 	%rd1237, %rd1759, -114688;
	// begin inline asm
	{
	.reg .f64 data;
	ld.global.cg.f64 data, [%rd1237];
	add.f64 %fd3313, data, %fd3313;
	}
	// end inline asm
	add.s64 	%rd1238, %rd1759, -106496;
	// begin inline asm
	{
	.reg .f64 data;
	ld.global.cg.f64 data, [%rd1238];
	add.f64 %fd3313, data, %fd3313;
	}
	// end inline asm
	add.s64 	%rd1239, %rd1759, -98304;
	// begin inline asm
	{
	.reg .f64 data;
	ld.global.cg.f64 data, [%rd1239];
	add.f64 %fd3313, data, %fd3313;
	}
	// end inline asm
	add.s64 	%rd1240, %rd1759, -90112;
	// begin inline asm
	{
	.reg .f64 data;
	ld.global.cg.f64 data, [%rd1240];
	add.f64 %fd3313, data, %fd3313;
	}
	// end inline asm
	add.s64 	%rd1241, %rd1759, -81920;
	// begin inline asm
	{
	.reg .f64 data;
	ld.global.cg.f64 data, [%rd1241];
	add.f64 %fd3313, data, %fd3313;
	}
	// end inline asm
	add.s64 	%rd1242, %rd1759, -73728;
	// begin inline asm
	{
	.reg .f64 data;
	ld.global.cg.f64 data, [%rd1242];
	add.f64 %fd3313, data, %fd3313;
	}
	// end inline asm
	add.s64 	%rd1243, %rd1759, -65536;
	// begin inline asm
	{
	.reg .f64 data;
	ld.global.cg.f64 data, [%rd1243];
	add.f64 %fd3313, data, %fd3313;
	}
	// end inline asm
	add.s64 	%rd1244, %rd1759, -57344;
	// begin inline asm
	{
	.reg .f64 data;
	ld.global.cg.f64 data, [%rd1244];
	add.f64 %fd3313, data, %fd3313;
	}
	// end inline asm
	add.s64 	%rd1245, %rd1759, -49152;
	// begin inline asm
	{
	.reg .f64 data;
	ld.global.cg.f64 data, [%rd1245];
	add.f64 %fd3313, data, %fd3313;
	}
	// end inline asm
	add.s64 	%rd1246, %rd1759, -40960;
	// begin inline asm
	{
	.reg .f64 data;
	ld.global.cg.f64 data, [%rd1246];
	add.f64 %fd3313, data, %fd3313;
	}
	// end inline asm
	add.s64 	%rd1247, %rd1759, -32768;
	// begin inline asm
	{
	.reg .f64 data;
	ld.global.cg.f64 data, [%rd1247];
	add.f64 %fd3313, data, %fd3313;
	}
	// end inline asm
	add.s64 	%rd1248, %rd1759, -24576;
	// begin inline asm
	{
	.reg .f64 data;
	ld.global.cg.f64 data, [%rd1248];
	add.f64 %fd3313, data, %fd3313;
	}
	// end inline asm
	add.s64 	%rd1249, %rd1759, -16384;
	// begin inline asm
	{
	.reg .f64 data;
	ld.global.cg.f64 data, [%rd1249];
	add.f64 %fd3313, data, %fd3313;
	}
	// end inline asm
	add.s64 	%rd1250, %rd1759, -8192;
	// begin inline asm
	{
	.reg .f64 data;
	ld.global.cg.f64 data, [%rd1250];
	add.f64 %fd3313, data, %fd3313;
	}
	// end inline asm
	// begin inline asm
	{
	.reg .f64 data;
	ld.global.cg.f64 data, [%rd1759];
	add.f64 %fd3313, data, %fd3313;
	}
	// end inline asm
	add.s64 	%rd1252, %rd1759, 8192;
	// begin inline asm
	{
	.reg .f64 data;
	ld.global.cg.f64 data, [%rd1252];
	add.f64 %fd3313, data, %fd3313;
	}
	// end inline asm
	add.s64 	%rd1253, %rd1759, 16384;
	// begin inline asm
	{
	.reg .f64 data;
	ld.global.cg.f64 data, [%rd1253];
	add.f64 %fd3313, data, %fd3313;
	}
	// end inline asm
	add.s64 	%rd1254, %rd1759, 24576;
	// begin inline asm
	{
	.reg .f64 data;
	ld.global.cg.f64 data, [%rd1254];
	add.f64 %fd3313, data, %fd3313;
	}
	// end inline asm
	add.s64 	%rd1255, %rd1759, 32768;
	// begin inline asm
	{
	.reg .f64 data;
	ld.global.cg.f64 data, [%rd1255];
	add.f64 %fd3313, data, %fd3313;
	}
	// end inline asm
	add.s64 	%rd1256, %rd1759, 40960;
	// begin inline asm
	{
	.reg .f64 data;
	ld.global.cg.f64 data, [%rd1256];
	add.f64 %fd3313, data, %fd3313;
	}
	// end inline asm
	add.s64 	%rd1257, %rd1759, 49152;
	// begin inline asm
	{
	.reg .f64 data;
	ld.global.cg.f64 data, [%rd1257];
	add.f64 %fd3313, data, %fd3313;
	}
	// end inline asm
	add.s64 	%rd1258, %rd1759, 57344;
	// begin inline asm
	{
	.reg .f64 data;
	ld.global.cg.f64 data, [%rd1258];
	add.f64 %fd3313, data, %fd3313;
	}
	// end inline asm
	add.s64 	%rd1259, %rd1759, 65536;
	// begin inline asm
	{
	.reg .f64 data;
	ld.global.cg.f64 data, [%rd1259];
	add.f64 %fd3313, data, %fd3313;
	}
	// end inline asm
	add.s64 	%rd1260, %rd1759, 73728;
	// begin inline asm
	{
	.reg .f64 data;
	ld.global.cg.f64 data, [%rd1260];
	add.f64 %fd3313, data, %fd3313;
	}
	// end inline asm
	add.s64 	%rd1261, %rd1759, 81920;
	// begin inline asm
	{
	.reg .f64 data;
	ld.global.cg.f64 data, [%rd1261];
	add.f64 %fd3313, data, %fd3313;
	}
	// end inline asm
	add.s64 	%rd1262, %rd1759, 90112;
	// begin inline asm
	{
	.reg .f64 data;
	ld.global.cg.f64 data, [%rd1262];
	add.f64 %fd3313, data, %fd3313;
	}
	// end inline asm
	add.s64 	%rd1263, %rd1759, 98304;
	// begin inline asm
	{
	.reg .f64 data;
	ld.global.cg.f64 data, [%rd1263];
	add.f64 %fd3313, data, %fd3313;
	}
	// end inline asm
	add.s64 	%rd1264, %rd1759, 106496;
	// begin inline asm
	{
	.reg .f64 data;
	ld.global.cg.f64 data, [%rd1264];
	add.f64 %fd3313, data, %fd3313;
	}
	// end inline asm
	add.s64 	%rd1265, %rd1759, 114688;
	// begin inline asm
	{
	.reg .f64 data;
	ld.global.cg.f64 data, [%rd1265];
	add.f64 %fd3313, data, %fd3313;
	}
	// end inline asm
	add.s64 	%rd1266, %rd1759, 122880;
	// begin inline asm
	{
	.reg .f64 data;
	ld.global.cg.f64 data, [%rd1266];
	add.f64 %fd3313, data, %fd3313;
	}
	// end inline asm
	add.s32 	%r76, %r193, 32768;
	add.s64 	%rd1759, %rd1759, 262144;
	setp.lt.u32 	%p37, %r193, 491520;
	mov.u32 	%r193, %r76;
	@%p37 bra 	$L__BB0_73;
	mov.b32 	%r194, 0;
	mov.u64 	%rd1760, %rd1773;
$L__BB0_75:
	add.s64 	%rd1267, %rd1760, -131072;
	// begin inline asm
	{
	.reg .f64 data;
	ld.global.cg.f64 data, [%rd1267];
	add.f64 %fd3313, data, %fd3313;
	}
	// end inline asm
	add.s64 	%rd1268, %rd1760, -122880;
	// begin inline asm
	{
	.reg .f64 data;
	ld.global.cg.f64 data, [%rd1268];
	add.f64 %fd3313, data, %fd3313;
	}
	// end inline asm
	add.s64 	%rd1269, %rd1760, -114688;
	// begin inline asm
	{
	.reg .f64 data;
	ld.global.cg.f64 data, [%rd1269];
	add.f64 %fd3313, data, %fd3313;
	}
	// end inline asm
	add.s64 	%rd1270, %rd1760, -106496;
	// begin inline asm
	{
	.reg .f64 data;
	ld.global.cg.f64 data, [%rd1270];
	add.f64 %fd3313, data, %fd3313;
	}
	// end inline asm
	add.s64 	%rd1271, %rd1760, -98304;
	// begin inline asm
	{
	.reg .f64 data;
	ld.global.cg.f64 data, [%rd1271];
	add.f64 %fd3313, data, %fd3313;
	}
	// end inline asm
	add.s64 	%rd1272, %rd1760, -90112;
	// begin inline asm
	{
	.reg .f64 data;
	ld.global.cg.f64 data, [%rd1272];
	add.f64 %fd3313, data, %fd3313;
	}
	// end inline asm
	add.s64 	%rd1273, %rd1760, -81920;
	// begin inline asm
	{
	.reg .f64 data;
	ld.global.cg.f64 data, [%rd1273];
	add.f64 %fd3313, data, %fd3313;
	}
	// end inline asm
	add.s64 	%rd1274, %rd1760, -73728;
	// begin inline asm
	{
	.reg .f64 data;
	ld.global.cg.f64 data, [%rd1274];
	add.f64 %fd3313, data, %fd3313;
	}
	// end inline asm
	add.s64 	%rd1275, %rd1760, -65536;
	// begin inline asm
	{
	.reg .f64 data;
	ld.global.cg.f64 data, [%rd1275];
	add.f64 %fd3313, data, %fd3313;
	}
	// end inline asm
	add.s64 	%rd1276, %rd1760, -57344;
	// begin inline asm
	{
	.reg .f64 data;
	ld.global.cg.f64 data, [%rd1276];
	add.f64 %fd3313, data, %fd3313;
	}
	// end inline asm
	add.s64 	%rd1277, %rd1760, -49152;
	// begin inline asm
	{
	.reg .f64 data;
	ld.global.cg.f64 data, [%rd1277];
	add.f64 %fd3313, data, %fd3313;
	}
	// end inline asm
	add.s64 	%rd1278, %rd1760, -40960;
	// begin inline asm
	{
	.reg .f64 data;
	ld.global.cg.f64 data, [%rd1278];
	add.f64 %fd3313, data, %fd3313;
	}
	// end inline asm
	add.s64 	%rd1279, %rd1760, -32768;
	// begin inline asm
	{
	.reg .f64 data;
	ld.global.cg.f64 data, [%rd1279];
	add.f64 %fd3313, data, %fd3313;
	}
	// end inline asm
	add.s64 	%rd1280, %rd1760, -24576;
	// begin inline asm
	{
	.reg .f64 data;
	ld.global.cg.f64 data, [%rd1280];
	add.f64 %fd3313, data, %fd3313;
	}
	// end inline asm
	add.s64 	%rd1281, %rd1760, -16384;
	// begin inline asm
	{
	.reg .f64 data;
	ld.global.cg.f64 data, [%rd1281];
	add.f64 %fd3313, data, %fd3313;
	}
	// end inline asm
	add.s64 	%rd1282, %rd1760, -8192;
	// begin inline asm
	{
	.reg .f64 data;
	ld.global.cg.f64 data, [%rd1282];
	add.f64 %fd3313, data, %fd3313;
	}
	// end inline asm
	// begin inline asm
	{
	.reg .f64 data;
	ld.global.cg.f64 data, [%rd1760];
	add.f64 %fd3313, data, %fd3313;
	}
	// end inline asm
	add.s64 	%rd1284, %rd1760, 8192;
	// begin inline asm
	{
	.reg .f64 data;
	ld.global.cg.f64 data, [%rd1284];
	add.f64 %fd3313, data, %fd3313;
	}
	// end inline asm
	add.s64 	%rd1285, %rd1760, 16384;
	// begin inline asm
	{
	.reg .f64 data;
	ld.global.cg.f64 data, [%rd1285];
	add.f64 %fd3313, data, %fd3313;
	}
	// end inline asm
	add.s64 	%rd1286, %rd1760, 24576;
	// begin inline asm
	{
	.reg .f64 data;
	ld.global.cg.f64 data, [%rd1286];
	add.f64 %fd3313, data, %fd3313;
	}
	// end inline asm
	add.s64 	%rd1287, %rd1760, 32768;
	// begin inline asm
	{
	.reg .f64 data;
	ld.global.cg.f64 data, [%rd1287];
	add.f64 %fd3313, data, %fd3313;
	}
	// end inline asm
	add.s64 	%rd1288, %rd1760, 40960;
	// begin inline asm
	{
	.reg .f64 data;
	ld.global.cg.f64 data, [%rd1288];
	add.f64 %fd3313, data, %fd3313;
	}
	// end inline asm
	add.s64 	%rd1289, %rd1760, 49152;
	// begin inline asm
	{
	.reg .f64 data;
	ld.global.cg.f64 data, [%rd1289];
	add.f64 %fd3313, data, %fd3313;
	}
	// end inline asm
	add.s64 	%rd1290, %rd1760, 57344;
	// begin inline asm
	{
	.reg .f64 data;
	ld.global.cg.f64 data, [%rd1290];
	add.f64 %fd3313, data, %fd3313;
	}
	// end inline asm
	add.s64 	%rd1291, %rd1760, 65536;
	// begin inline asm
	{
	.reg .f64 data;
	ld.global.cg.f64 data, [%rd1291];
	add.f64 %fd3313, data, %fd3313;
	}
	// end inline asm
	add.s64 	%rd1292, %rd1760, 73728;
	// begin inline asm
	{
	.reg .f64 data;
	ld.global.cg.f64 data, [%rd1292];
	add.f64 %fd3313, data, %fd3313;
	}
	// end inline asm
	add.s64 	%rd1293, %rd1760, 81920;
	// begin inline asm
	{
	.reg .f64 data;
	ld.global.cg.f64 data, [%rd1293];
	add.f64 %fd3313, data, %fd3313;
	}
	// end inline asm
	add.s64 	%rd1294, %rd1760, 90112;
	// begin inline asm
	{
	.reg .f64 data;
	ld.global.cg.f64 data, [%rd1294];
	add.f64 %fd3313, data, %fd3313;
	}
	// end inline asm
	add.s64 	%rd1295, %rd1760, 98304;
	// begin inline asm
	{
	.reg .f64 data;
	ld.global.cg.f64 data, [%rd1295];
	add.f64 %fd3313, data, %fd3313;
	}
	// end inline asm
	add.s64 	%rd1296, %rd1760, 106496;
	// begin inline asm
	{
	.reg .f64 data;
	ld.global.cg.f64 data, [%rd1296];
	add.f64 %fd3313, data, %fd3313;
	}
	// end inline asm
	add.s64 	%rd1297, %rd1760, 114688;
	// begin inline asm
	{
	.reg .f64 data;
	ld.global.cg.f64 data, [%rd1297];
	add.f64 %fd3313, data, %fd3313;
	}
	// end inline asm
	add.s64 	%rd1298, %rd1760, 122880;
	// begin inline asm
	{
	.reg .f64 data;
	ld.global.cg.f64 data, [%rd1298];
	add.f64 %fd3313, data, %fd3313;
	}
	// end inline asm
	add.s32 	%r78, %r194, 32768;
	add.s64 	%rd1760, %rd1760, 262144;
	setp.lt.u32 	%p38, %r194, 491520;
	mov.u32 	%r194, %r78;
	@%p38 bra 	$L__BB0_75;
	mov.b32 	%r195, 0;
	mov.u64 	%rd1761, %rd1773;
$L__BB0_77:
	add.s64 	%rd1299, %rd1761, -131072;
	// begin inline asm
	{
	.reg .f64 data;
	ld.global.cg.f64 data, [%rd1299];
	add.f64 %fd3313, data, %fd3313;
	}
	// end inline asm
	add.s64 	%rd1300, %rd1761, -122880;
	// begin inline asm
	{
	.reg .f64 data;
	ld.global.cg.f64 data, [%rd1300];
	add.f64 %fd3313, data, %fd3313;
	}
	// end inline asm
	add.s64 	%rd1301, %rd1761, -114688;
	// begin inline asm
	{
	.reg .f64 data;
	ld.global.cg.f64 data, [%rd1301];
	add.f64 %fd3313, data, %fd3313;
	}
	// end inline asm
	add.s64 	%rd1302, %rd1761, -106496;
	// begin inline asm
	{
	.reg .f64 data;
	ld.global.cg.f64 data, [%rd1302];
	add.f64 %fd3313, data, %fd3313;
	}
	// end inline asm
	add.s64 	%rd1303, %rd1761, -98304;
	// begin inline asm
	{
	.reg .f64 data;
	ld.global.cg.f64 data, [%rd1303];
	add.f64 %fd3313, data, %fd3313;
	}
	// end inline asm
	add.s64 	%rd1304, %rd1761, -90112;
	// begin inline asm
	{
	.reg .f64 data;
	ld.global.cg.f64 data, [%rd1304];
	add.f64 %fd3313, data, %fd3313;
	}
	// end inline asm
	add.s64 	%rd1305, %rd1761, -81920;
	// begin inline asm
	{
	.reg .f64 data;
	ld.global.cg.f64 data, [%rd1305];
	add.f64 %fd3313, data, %fd3313;
	}
	// end inline asm
	add.s64 	%rd1306, %rd1761, -73728;
	// begin inline asm
	{
	.reg .f64 data;
	ld.global.cg.f64 data, [%rd1306];
	add.f64 %fd3313, data, %fd3313;
	}
	// end inline asm
	add.s64 	%rd1307, %rd1761, -65536;
	// begin inline asm
	{
	.reg .f64 data;
	ld.global.cg.f64 data, [%rd1307];
	add.f64 %fd3313, data, %fd3313;
	}
	// end inline asm
	add.s64 	%rd1308, %rd1761, -57344;
	// begin inline asm
	{
	.reg .f64 data;
	ld.global.cg.f64 data, [%rd1308];
	add.f64 %fd3313, data, %fd3313;
	}
	// end inline asm
	add.s64 	%rd1309, %rd1761, -49152;
	// begin inline asm
	{
	.reg .f64 data;
	ld.global.cg.f64 data, [%rd1309];
	add.f64 %fd3313, data, %fd3313;
	}
	// end inline asm
	add.s64 	%rd1310, %rd1761, -40960;
	// begin inline asm
	{
	.reg .f64 data;
	ld.global.cg.f64 data, [%rd1310];
	add.f64 %fd3313, data, %fd3313;
	}
	// end inline asm
	add.s64 	%rd1311, %rd1761, -32768;
	// begin inline asm
	{
	.reg .f64 data;
	ld.global.cg.f64 data, [%rd1311];
	add.f64 %fd3313, data, %fd3313;
	}
	// end inline asm
	add.s64 	%rd1312, %rd1761, -24576;
	// begin inline asm
	{
	.reg .f64 data;
	ld.global.cg.f64 data, [%rd1312];
	add.f64 %fd3313, data, %fd3313;
	}
	// end inline asm
	add.s64 	%rd1313, %rd1761, -16384;
	// begin inline asm
	{
	.reg .f64 data;
	ld.global.cg.f64 data, [%rd1313];
	add.f64 %fd3313, data, %fd3313;
	}
	// end inline asm
	add.s64 	%rd1314, %rd1761, -8192;
	// begin inline asm
	{
	.reg .f64 data;
	ld.global.cg.f64 data, [%rd1314];
	add.f64 %fd3313, data, %fd3313;
	}
	// end inline asm
	// begin inline asm
	{
	.reg .f64 data;
	ld.global.cg.f64 data, [%rd1761];
	add.f64 %fd3313, data, %fd3313;
	}
	// end inline asm
	add.s64 	%rd1316, %rd1761, 8192;
	// begin inline asm
	{
	.reg .f64 data;
	ld.global.cg.f64 data, [%rd1316];
	add.f64 %fd3313, data, %fd3313;
	}
	// end inline asm
	add.s64 	%rd1317, %rd1761, 16384;
	// begin inline asm
	{
	.reg .f64 data;
	ld.global.cg.f64 data, [%rd1317];
	add.f64 %fd3313, data, %fd3313;
	}
	// end inline asm
	add.s64 	%rd1318, %rd1761, 24576;
	// begin inline asm
	{
	.reg .f64 data;
	ld.global.cg.f64 data, [%rd1318];
	add.f64 %fd3313, data, %fd3313;
	}
	// end inline asm
	add.s64 	%rd1319, %rd1761, 32768;
	// begin inline asm
	{
	.reg .f64 data;
	ld.global.cg.f64 data, [%rd1319];
	add.f64 %fd3313, data, %fd3313;
	}
	// end inline asm
	add.s64 	%rd1320, %rd1761, 40960;
	// begin inline asm
	{
	.reg .f64 data;
	ld.global.cg.f64 data, [%rd1320];
	add.f64 %fd3313, data, %fd3313;
	}
	// end inline asm
	add.s64 	%rd1321, %rd1761, 49152;
	// begin inline asm
	{
	.reg .f64 data;
	ld.global.cg.f64 data, [%rd1321];
	add.f64 %fd3313, data, %fd3313;
	}
	// end inline asm
	add.s64 	%rd1322, %rd1761, 57344;
	// begin inline asm
	{
	.reg .f64 data;
	ld.global.cg.f64 data, [%rd1322];
	add.f64 %fd3313, data, %fd3313;
	}
	// end inline asm
	add.s64 	%rd1323, %rd1761, 65536;
	// begin inline asm
	{
	.reg .f64 data;
	ld.global.cg.f64 data, [%rd1323];
	add.f64 %fd3313, data, %fd3313;
	}
	// end inline asm
	add.s64 	%rd1324, %rd1761, 73728;
	// begin inline asm
	{
	.reg .f64 data;
	ld.global.cg.f64 data, [%rd1324];
	add.f64 %fd3313, data, %fd3313;
	}
	// end inline asm
	add.s64 	%rd1325, %rd1761, 81920;
	// begin inline asm
	{
	.reg .f64 data;
	ld.global.cg.f64 data, [%rd1325];
	add.f64 %fd3313, data, %fd3313;
	}
	// end inline asm
	add.s64 	%rd1326, %rd1761, 90112;
	// begin inline asm
	{
	.reg .f64 data;
	ld.global.cg.f64 data, [%rd1326];
	add.f64 %fd3313, data, %fd3313;
	}
	// end inline asm
	add.s64 	%rd1327, %rd1761, 98304;
	// begin inline asm
	{
	.reg .f64 data;
	ld.global.cg.f64 data, [%rd1327];
	add.f64 %fd3313, data, %fd3313;
	}
	// end inline asm
	add.s64 	%rd1328, %rd1761, 106496;
	// begin inline asm
	{
	.reg .f64 data;
	ld.global.cg.f64 data, [%rd1328];
	add.f64 %fd3313, data, %fd3313;
	}
	// end inline asm
	add.s64 	%rd1329, %rd1761, 114688;
	// begin inline asm
	{
	.reg .f64 data;
	ld.global.cg.f64 data, [%rd1329];
	add.f64 %fd3313, data, %fd3313;
	}
	// end inline asm
	add.s64 	%rd1330, %rd1761, 122880;
	// begin inline asm
	{
	.reg .f64 data;
	ld.global.cg.f64 data, [%rd1330];
	add.f64 %fd3313, data, %fd3313;
	}
	// end inline asm
	add.s32 	%r80, %r195, 32768;
	add.s64 	%rd1761, %rd1761, 262144;
	setp.lt.u32 	%p39, %r195, 491520;
	mov.u32 	%r195, %r80;
	@%p39 bra 	$L__BB0_77;
	mov.b32 	%r196, 0;
	mov.u64 	%rd1762, %rd1773;
$L__BB0_79:
	add.s64 	%rd1331, %rd1762, -131072;
	// begin inline asm
	{
	.reg .f64 data;
	ld.global.cg.f64 data, [%rd1331];
	add.f64 %fd3313, data, %fd3313;
	}
	// end inline asm
	add.s64 	%rd1332, %rd1762, -122880;
	// begin inline asm
	{
	.reg .f64 data;
	ld.global.cg.f64 data, [%rd1332];
	add.f64 %fd3313, data, %fd3313;
	}
	// end inline asm
	add.s64 	%rd1333, %rd1762, -114688;
	// begin inline asm
	{
	.reg .f64 data;
	ld.global.cg.f64 data, [%rd1333];
	add.f64 %fd3313, data, %fd3313;
	}
	// end inline asm
	add.s64 	%rd1334, %rd1762, -106496;
	// begin inline asm
	{
	.reg .f64 data;
	ld.global.cg.f64 data, [%rd1334];
	add.f64 %fd3313, data, %fd3313;
	}
	// end inline asm
	add.s64 	%rd1335, %rd1762, -98304;
	// begin inline asm
	{
	.reg .f64 data;
	ld.global.cg.f64 data, [%rd1335];
	add.f64 %fd3313, data, %fd3313;
	}
	// end inline asm
	add.s64 	%rd1336, %rd1762, -90112;
	// begin inline asm
	{
	.reg .f64 data;
	ld.global.cg.f64 data, [%rd1336];
	add.f64 %fd3313, data, %fd3313;
	}
	// end inline asm
	add.s64 	%rd1337, %rd1762, -81920;
	// begin inline asm
	{
	.reg .f64 data;
	ld.global.cg.f64 data, [%rd1337];
	add.f64 %fd3313, data, %fd3313;
	}
	// end inline asm
	add.s64 	%rd1338, %rd1762, -73728;
	// begin inline asm
	{
	.reg .f64 data;
	ld.global.cg.f64 data, [%rd1338];
	add.f64 %fd3313, data, %fd3313;
	}
	// end inline asm
	add.s64 	%rd1339, %rd1762, -65536;
	// begin inline asm
	{
	.reg .f64 data;
	ld.global.cg.f64 data, [%rd1339];
	add.f64 %fd3313, data, %fd3313;
	}
	// end inline asm
	add.s64 	%rd1340, %rd1762, -57344;
	// begin inline asm
	{
	.reg .f64 data;
	ld.global.cg.f64 data, [%rd1340];
	add.f64 %fd3313, data, %fd3313;
	}
	// end inline asm
	add.s64 	%rd1341, %rd1762, -49152;
	// begin inline asm
	{
	.reg .f64 data;
	ld.global.cg.f64 data, [%rd1341];
	add.f64 %fd3313, data, %fd3313;
	}
	// end inline asm
	add.s64 	%rd1342, %rd1762, -40960;
	// begin inline asm
	{
	.reg .f64 data;
	ld.global.cg.f64 data, [%rd1342];
	add.f64 %fd3313, data, %fd3313;
	}
	// end inline asm
	add.s64 	%rd1343, %rd1762, -32768;
	// begin inline asm
	{
	.reg .f64 data;
	ld.global.cg.f64 data, [%rd1343];
	add.f64 %fd3313, data, %fd3313;
	}
	// end inline asm
	add.s64 	%rd1344, %rd1762, -24576;
	// begin inline asm
	{
	.reg .f64 data;
	ld.global.cg.f64 data, [%rd1344];
	add.f64 %fd3313, data, %fd3313;
	}
	// end inline asm
	add.s64 	%rd1345, %rd1762, -16384;
	// begin inline asm
	{
	.reg .f64 data;
	ld.global.cg.f64 data, [%rd1345];
	add.f64 %fd3313, data, %fd3313;
	}
	// end inline asm
	add.s64 	%rd1346, %rd1762, -8192;
	// begin inline asm
	{
	.reg .f64 data;
	ld.global.cg.f64 data, [%rd1346];
	add.f64 %fd3313, data, %fd3313;
	}
	// end inline asm
	// begin inline asm
	{
	.reg .f64 data;
	ld.global.cg.f64 data, [%rd1762];
	add.f64 %fd3313, data, %fd3313;
	}
	// end inline asm
	add.s64 	%rd1348, %rd1762, 8192;
	// begin inline asm
	{
	.reg .f64 data;
	ld.global.cg.f64 data, [%rd1348];
	add.f64 %fd3313, data, %fd3313;
	}
	// end inline asm
	add.s64 	%rd1349, %rd1762, 16384;
	// begin inline asm
	{
	.reg .f64 data;
	ld.global.cg.f64 data, [%rd1349];
	add.f64 %fd3313, data, %fd3313;
	}
	// end inline asm
	add.s64 	%rd1350, %rd1762, 24576;
	// begin inline asm
	{
	.reg .f64 data;
	ld.global.cg.f64 data, [%rd1350];
	add.f64 %fd3313, data, %fd3313;
	}
	// end inline asm
	add.s64 	%rd1351, %rd1762, 32768;
	// begin inline asm
	{
	.reg .f64 data;
	ld.global.cg.f64 data, [%rd1351];
	add.f64 %fd3313, data, %fd3313;
	}
	// end inline asm
	add.s64 	%rd1352, %rd1762, 40960;
	// begin inline asm
	{
	.reg .f64 data;
	ld.global.cg.f64 data, [%rd1352];
	add.f64 %fd3313, data, %fd3313;
	}
	// end inline asm
	add.s64 	%rd1353, %rd1762, 49152;
	// begin inline asm
	{
	.reg .f64 data;
	ld.global.cg.f64 data, [%rd1353];
	add.f64 %fd3313, data, %fd3313;
	}
	// end inline asm
	add.s64 	%rd1354, %rd1762, 57344;
	// begin inline asm
	{
	.reg .f64 data;
	ld.global.cg.f64 data, [%rd1354];
	add.f64 %fd3313, data, %fd3313;
	}
	// end inline asm
	add.s64 	%rd1355, %rd1762, 65536;
	// begin inline asm
	{
	.reg .f64 data;
	ld.global.cg.f64 data, [%rd1355];
	add.f64 %fd3313, data, %fd3313;
	}
	// end inline asm
	add.s64 	%rd1356, %rd1762, 73728;
	// begin inline asm
	{
	.reg .f64 data;
	ld.global.cg.f64 data, [%rd1356];
	add.f64 %fd3313, data, %fd3313;
	}
	// end inline asm
	add.s64 	%rd1357, %rd1762, 81920;
	// begin inline asm
	{
	.reg .f64 data;
	ld.global.cg.f64 data, [%rd1357];
	add.f64 %fd3313, data, %fd3313;
	}
	// end inline asm
	add.s64 	%rd1358, %rd1762, 90112;
	// begin inline asm
	{
	.reg .f64 data;
	ld.global.cg.f64 data, [%rd1358];
	add.f64 %fd3313, data, %fd3313;
	}
	// end inline asm
	add.s64 	%rd1359, %rd1762, 98304;
	// begin inline asm
	{
	.reg .f64 data;
	ld.global.cg.f64 data, [%rd1359];
	add.f64 %fd3313, data, %fd3313;
	}
	// end inline asm
	add.s64 	%rd1360, %rd1762, 106496;
	// begin inline asm
	{
	.reg .f64 data;
	ld.global.cg.f64 data, [%rd1360];
	add.f64 %fd3313, data, %fd3313;
	}
	// end inline asm
	add.s64 	%rd1361, %rd1762, 114688;
	// begin inline asm
	{
	.reg .f64 data;
	ld.global.cg.f64 data, [%rd1361];
	add.f64 %fd3313, data, %fd3313;
	}
	// end inline asm
	add.s64 	%rd1362, %rd1762, 122880;
	// begin inline asm
	{
	.reg .f64 data;
	ld.global.cg.f64 data, [%rd1362];
	add.f64 %fd3313, data, %fd3313;
	}
	// end inline asm
	add.s32 	%r82, %r196, 32768;
	add.s64 	%rd1762, %rd1762, 262144;
	setp.lt.u32 	%p40, %r196, 491520;
	mov.u32 	%r196, %r82;
	@%p40 bra 	$L__BB0_79;
	mov.b32 	%r197, 0;
	mov.u64 	%rd1763, %rd1773;
$L__BB0_81:
	add.s64 	%rd1363, %rd1763, -131072;
	// begin inline asm
	{
	.reg .f64 data;
	ld.global.cg.f64 data, [%rd1363];
	add.f64 %fd3313, data, %fd3313;
	}
	// end inline asm
	add.s64 	%rd1364, %rd1763, -122880;
	// begin inline asm
	{
	.reg .f64 data;
	ld.global.cg.f64 data, [%rd1364];
	add.f64 %fd3313, data, %fd3313;
	}
	// end inline asm
	add.s64 	%rd1365, %rd1763, -114688;
	// begin inline asm
	{
	.reg .f64 data;
	ld.global.cg.f64 data, [%rd1365];
	add.f64 %fd3313, data, %fd3313;
	}
	// end inline asm
	add.s64 	%rd1366, %rd1763, -106496;
	// begin inline asm
	{
	.reg .f64 data;
	ld.global.cg.f64 data, [%rd1366];
	add.f64 %fd3313, data, %fd3313;
	}
	// end inline asm
	add.s64 	%rd1367, %rd1763, -98304;
	// begin inline asm
	{
	.reg .f64 data;
	ld.global.cg.f64 data, [%rd1367];
	add.f64 %fd3313, data, %fd3313;
	}
	// end inline asm
	add.s64 	%rd1368, %rd1763, -90112;
	// begin inline asm
	{
	.reg .f64 data;
	ld.global.cg.f64 data, [%rd1368];
	add.f64 %fd3313, data, %fd3313;
	}
	// end inline asm
	add.s64 	%rd1369, %rd1763, -81920;
	// begin inline asm
	{
	.reg .f64 data;
	ld.global.cg.f64 data, [%rd1369];
	add.f64 %fd3313, data, %fd3313;
	}
	// end inline asm
	add.s64 	%rd1370, %rd1763, -73728;
	// begin inline asm
	{
	.reg .f64 data;
	ld.global.cg.f64 data, [%rd1370];
	add.f64 %fd3313, data, %fd3313;
	}
	// end inline asm
	add.s64 	%rd1371, %rd1763, -65536;
	// begin inline asm
	{
	.reg .f64 data;
	ld.global.cg.f64 data, [%rd1371];
	add.f64 %fd3313, data, %fd3313;
	}
	// end inline asm
	add.s64 	%rd1372, %rd1763, -57344;
	// begin inline asm
	{
	.reg .f64 data;
	ld.global.cg.f64 data, [%rd1372];
	add.f64 %fd3313, data, %fd3313;
	}
	// end inline asm
	add.s64 	%rd1373, %rd1763, -49152;
	// begin inline asm
	{
	.reg .f64 data;
	ld.global.cg.f64 data, [%rd1373];
	add.f64 %fd3313, data, %fd3313;
	}
	// end inline asm
	add.s64 	%rd1374, %rd1763, -40960;
	// begin inline asm
	{
	.reg .f64 data;
	ld.global.cg.f64 data, [%rd1374];
	add.f64 %fd3313, data, %fd3313;
	}
	// end inline asm
	add.s64 	%rd1375, %rd1763, -32768;
	// begin inline asm
	{
	.reg .f64 data;
	ld.global.cg.f64 data, [%rd1375];
	add.f64 %fd3313, data, %fd3313;
	}
	// end inline asm
	add.s64 	%rd1376, %rd1763, -24576;
	// begin inline asm
	{
	.reg .f64 data;
	ld.global.cg.f64 data, [%rd1376];
	add.f64 %fd3313, data, %fd3313;
	}
	// end inline asm
	add.s64 	%rd1377, %rd1763, -16384;
	// begin inline asm
	{
	.reg .f64 data;
	ld.global.cg.f64 data, [%rd1377];
	add.f64 %fd3313, data, %fd3313;
	}
	// end inline asm
	add.s64 	%rd1378, %rd1763, -8192;
	// begin inline asm
	{
	.reg .f64 data;
	ld.global.cg.f64 data, [%rd1378];
	add.f64 %fd3313, data, %fd3313;
	}
	// end inline asm
	// begin inline asm
	{
	.reg .f64 data;
	ld.global.cg.f64 data, [%rd1763];
	add.f64 %fd3313, data, %fd3313;
	}
	// end inline asm
	add.s64 	%rd1380, %rd1763, 8192;
	// begin inline asm
	{
	.reg .f64 data;
	ld.global.cg.f64 data, [%rd1380];
	add.f64 %fd3313, data, %fd3313;
	}
	// end inline asm
	add.s64 	%rd1381, %rd1763, 16384;
	// begin inline asm
	{
	.reg .f64 data;
	ld.global.cg.f64 data, [%rd1381];
	add.f64 %fd3313, data, %fd3313;
	}
	// end inline asm
	add.s64 	%rd1382, %rd1763, 24576;
	// begin inline asm
	{
	.reg .f64 data;
	ld.global.cg.f64 data, [%rd1382];
	add.f64 %fd3313, data, %fd3313;
	}
	// end inline asm
	add.s64 	%rd1383, %rd1763, 32768;
	// begin inline asm
	{
	.reg .f64 data;
	ld.global.cg.f64 data, [%rd1383];
	add.f64 %fd3313, data, %fd3313;
	}
	// end inline asm
	add.s64 	%rd1384, %rd1763, 40960;
	// begin inline asm
	{
	.reg .f64 data;
	ld.global.cg.f64 data, [%rd1384];
	add.f64 %fd3313, data, %fd3313;
	}
	// end inline asm
	add.s64 	%rd1385, %rd1763, 49152;
	// begin inline asm
	{
	.reg .f64 data;
	ld.global.cg.f64 data, [%rd1385];
	add.f64 %fd3313, data, %fd3313;
	}
	// end inline asm
	add.s64 	%rd1386, %rd1763, 57344;
	// begin inline asm
	{
	.reg .f64 data;
	ld.global.cg.f64 data, [%rd1386];
	add.f64 %fd3313, data, %fd3313;
	}
	// end inline asm
	add.s64 	%rd1387, %rd1763, 65536;
	// begin inline asm
	{
	.reg .f64 data;
	ld.global.cg.f64 data, [%rd1387];
	add.f64 %fd3313, data, %fd3313;
	}
	// end inline asm
	add.s64 	%rd1388, %rd1763, 73728;
	// begin inline asm
	{
	.reg .f64 data;
	ld.global.cg.f64 data, [%rd1388];
	add.f64 %fd3313, data, %fd3313;
	}
	// end inline asm
	add.s64 	%rd1389, %rd1763, 81920;
	// begin inline asm
	{
	.reg .f64 data;
	ld.global.cg.f64 data, [%rd1389];
	add.f64 %fd3313, data, %fd3313;
	}
	// end inline asm
	add.s64 	%rd1390, %rd1763, 90112;
	// begin inline asm
	{
	.reg .f64 data;
	ld.global.cg.f64 data, [%rd1390];
	add.f64 %fd3313, data, %fd3313;
	}
	// end inline asm
	add.s64 	%rd1391, %rd1763, 98304;
	// begin inline asm
	{
	.reg .f64 data;
	ld.global.cg.f64 data, [%rd1391];
	add.f64 %fd3313, data, %fd3313;
	}
	// end inline asm
	add.s64 	%rd1392, %rd1763, 106496;
	// begin inline asm
	{
	.reg .f64 data;
	ld.global.cg.f64 data, [%rd1392];
	add.f64 %fd3313, data, %fd3313;
	}
	// end inline asm
	add.s64 	%rd1393, %rd1763, 114688;
	// begin inline asm
	{
	.reg .f64 data;
	ld.global.cg.f64 data, [%rd1393];
	add.f64 %fd3313, data, %fd3313;
	}
	// end inline asm
	add.s64 	%rd1394, %rd1763, 122880;
	// begin inline asm
	{
	.reg .f64 data;
	ld.global.cg.f64 data, [%rd1394];
	add.f64 %fd3313, data, %fd3313;
	}
	// end inline asm
	add.s32 	%r84, %r197, 32768;
	add.s64 	%rd1763, %rd1763, 262144;
	setp.lt.u32 	%p41, %r197, 491520;
	mov.u32 	%r197, %r84;
	@%p41 bra 	$L__BB0_81;
	mov.b32 	%r198, 0;
	mov.u64 	%rd1764, %rd1773;
$L__BB0_83:
	add.s64 	%rd1395, %rd1764, -131072;
	// begin inline asm
	{
	.reg .f64 data;
	ld.global.cg.f64 data, [%rd1395];
	add.f64 %fd3313, data, %fd3313;
	}
	// end inline asm
	add.s64 	%rd1396, %rd1764, -122880;
	// begin inline asm
	{
	.reg .f64 data;
	ld.global.cg.f64 data, [%rd1396];
	add.f64 %fd3313, data, %fd3313;
	}
	// end inline asm
	add.s64 	%rd1397, %rd1764, -114688;
	// begin inline asm
	{
	.reg .f64 data;
	ld.global.cg.f64 data, [%rd1397];
	add.f64 %fd3313, data, %fd3313;
	}
	// end inline asm
	add.s64 	%rd1398, %rd1764, -106496;
	// begin inline asm
	{
	.reg .f64 data;
	ld.global.cg.f64 data, [%rd1398];
	add.f64 %fd3313, data, %fd3313;
	}
	// end inline asm
	add.s64 	%rd1399, %rd1764, -98304;
	// begin inline asm
	{
	.reg .f64 data;
	ld.global.cg.f64 data, [%rd1399];
	add.f64 %fd3313, data, %fd3313;
	}
	// end inline asm
	add.s64 	%rd1400, %rd1764, -90112;
	// begin inline asm
	{
	.reg .f64 data;
	ld.global.cg.f64 data, [%rd1400];
	add.f64 %fd3313, data, %fd3313;
	}
	// end inline asm
	add.s64 	%rd1401, %rd1764, -81920;
	// begin inline asm
	{
	.reg .f64 data;
	ld.global.cg.f64 data, [%rd1401];
	add.f64 %fd3313, data, %fd3313;
	}
	// end inline asm
	add.s64 	%rd1402, %rd1764, -73728;
	// begin inline asm
	{
	.reg .f64 data;
	ld.global.cg.f64 data, [%rd1402];
	add.f64 %fd3313, data, %fd3313;
	}
	// end inline asm
	add.s64 	%rd1403, %rd1764, -65536;
	// begin inline asm
	{
	.reg .f64 data;
	ld.global.cg.f64 data, [%rd1403];
	add.f64 %fd3313, data, %fd3313;
	}
	// end inline asm
	add.s64 	%rd1404, %rd1764, -57344;
	// begin inline asm
	{
	.reg .f64 data;
	ld.global.cg.f64 data, [%rd1404];
	add.f64 %fd3313, data, %fd3313;
	}
	// end inline asm
	add.s64 	%rd1405, %rd1764, -49152;
	// begin inline asm
	{
	.reg .f64 data;
	ld.global.cg.f64 data, [%rd1405];
	add.f64 %fd3313, data, %fd3313;
	}
	// end inline asm
	add.s64 	%rd1406, %rd1764, -40960;
	// begin inline asm
	{
	.reg .f64 data;
	ld.global.cg.f64 data, [%rd1406];
	add.f64 %fd3313, data, %fd3313;
	}
	// end inline asm
	add.s64 	%rd1407, %rd1764, -32768;
	// begin inline asm
	{
	.reg .f64 data;
	ld.global.cg.f64 data, [%rd1407];
	add.f64 %fd3313, data, %fd3313;
	}
	// end inline asm
	add.s64 	%rd1408, %rd1764, -24576;
	// begin inline asm
	{
	.reg .f64 data;
	ld.global.cg.f64 data, [%rd1408];
	add.f64 %fd3313, data, %fd3313;
	}
	// end inline asm
	add.s64 	%rd1409, %rd1764, -16384;
	// begin inline asm
	{
	.reg .f64 data;
	ld.global.cg.f64 data, [%rd1409];
	add.f64 %fd3313, data, %fd3313;
	}
	// end inline asm
	add.s64 	%rd1410, %rd1764, -8192;
	// begin inline asm
	{
	.reg .f64 data;
	ld.global.cg.f64 data, [%rd1410];
	add.f64 %fd3313, data, %fd3313;
	}
	// end inline asm
	// begin inline asm
	{
	.reg .f64 data;
	ld.global.cg.f64 data, [%rd1764];
	add.f64 %fd3313, data, %fd3313;
	}
	// end inline asm
	add.s64 	%rd1412, %rd1764, 8192;
	// begin inline asm
	{
	.reg .f64 data;
	ld.global.cg.f64 data, [%rd1412];
	add.f64 %fd3313, data, %fd3313;
	}
	// end inline asm
	add.s64 	%rd1413, %rd1764, 16384;
	// begin inline asm
	{
	.reg .f64 data;
	ld.global.cg.f64 data, [%rd1413];
	add.f64 %fd3313, data, %fd3313;
	}
	// end inline asm
	add.s64 	%rd1414, %rd1764, 24576;
	// begin inline asm
	{
	.reg .f64 data;
	ld.global.cg.f64 data, [%rd1414];
	add.f64 %fd3313, data, %fd3313;
	}
	// end inline asm
	add.s64 	%rd1415, %rd1764, 32768;
	// begin inline asm
	{
	.reg .f64 data;
	ld.global.cg.f64 data, [%rd1415];
	add.f64 %fd3313, data, %fd3313;
	}
	// end inline asm
	add.s64 	%rd1416, %rd1764, 40960;
	// begin inline asm
	{
	.reg .f64 data;
	ld.global.cg.f64 data, [%rd1416];
	add.f64 %fd3313, data, %fd3313;
	}
	// end inline asm
	add.s64 	%rd1417, %rd1764, 49152;
	// begin inline asm
	{
	.reg .f64 data;
	ld.global.cg.f64 data, [%rd1417];
	add.f64 %fd3313, data, %fd3313;
	}
	// end inline asm
	add.s64 	%rd1418, %rd1764, 57344;
	// begin inline asm
	{
	.reg .f64 data;
	ld.global.cg.f64 data, [%rd1418];
	add.f64 %fd3313, data, %fd3313;
	}
	// end inline asm
	add.s64 	%rd1419, %rd1764, 65536;
	// begin inline asm
	{
	.reg .f64 data;
	ld.global.cg.f64 data, [%rd1419];
	add.f64 %fd3313, data, %fd3313;
	}
	// end inline asm
	add.s64 	%rd1420, %rd1764, 73728;
	// begin inline asm
	{
	.reg .f64 data;
	ld.global.cg.f64 data, [%rd1420];
	add.f64 %fd3313, data, %fd3313;
	}
	// end inline asm
	add.s64 	%rd1421, %rd1764, 81920;
	// begin inline asm
	{
	.reg .f64 data;
	ld.global.cg.f64 data, [%rd1421];
	add.f64 %fd3313, data, %fd3313;
	}
	// end inline asm
	add.s64 	%rd1422, %rd1764, 90112;
	// begin inline asm
	{
	.reg .f64 data;
	ld.global.cg.f64 data, [%rd1422];
	add.f64 %fd3313, data, %fd3313;
	}
	// end inline asm
	add.s64 	%rd1423, %rd1764, 98304;
	// begin inline asm
	{
	.reg .f64 data;
	ld.global.cg.f64 data, [%rd1423];
	add.f64 %fd3313, data, %fd3313;
	}
	// end inline asm
	add.s64 	%rd1424, %rd1764, 106496;
	// begin inline asm
	{
	.reg .f64 data;
	ld.global.cg.f64 data, [%rd1424];
	add.f64 %fd3313, data, %fd3313;
	}
	// end inline asm
	add.s64 	%rd1425, %rd1764, 114688;
	// begin inline asm
	{
	.reg .f64 data;
	ld.global.cg.f64 data, [%rd1425];
	add.f64 %fd3313, data, %fd3313;
	}
	// end inline asm
	add.s64 	%rd1426, %rd1764, 122880;
	// begin inline asm
	{
	.reg .f64 data;
	ld.global.cg.f64 data, [%rd1426];
	add.f64 %fd3313, data, %fd3313;
	}
	// end inline asm
	add.s32 	%r86, %r198, 32768;
	add.s64 	%rd1764, %rd1764, 262144;
	setp.lt.u32 	%p42, %r198, 491520;
	mov.u32 	%r198, %r86;
	@%p42 bra 	$L__BB0_83;
	mov.b32 	%r199, 0;
	mov.u64 	%rd1765, %rd1773;
$L__BB0_85:
	add.s64 	%rd1427, %rd1765, -131072;
	// begin inline asm
	{
	.reg .f64 data;
	ld.global.cg.f64 data, [%rd1427];
	add.f64 %fd3313, data, %fd3313;
	}
	// end inline asm
	add.s64 	%rd1428, %rd1765, -122880;
	// begin inline asm
	{
	.reg .f64 data;
	ld.global.cg.f64 data, [%rd1428];
	add.f64 %fd3313, data, %fd3313;
	}
	// end inline asm
	add.s64 	%rd1429, %rd1765, -114688;
	// begin inline asm
	{
	.reg .f64 data;
	ld.global.cg.f64 data, [%rd1429];
	add.f64 %fd3313, data, %fd3313;
	}
	// end inline asm
	add.s64 	%rd1430, %rd1765, -106496;
	// begin inline asm
	{
	.reg .f64 data;
	ld.global.cg.f64 data, [%rd1430];
	add.f64 %fd3313, data, %fd3313;
	}
	// end inline asm
	add.s64 	%rd1431, %rd1765, -98304;
	// begin inline asm
	{
	.reg .f64 data;
	ld.global.cg.f64 data, [%rd1431];
	add.f64 %fd3313, data, %fd3313;
	}
	// end inline asm
	add.s64 	%rd1432, %rd1765, -90112;
	// begin inline asm
	{
	.reg .f64 data;
	ld.global.cg.f64 data, [%rd1432];
	add.f64 %fd3313, data, %fd3313;
	}
	// end inline asm
	add.s64 	%rd1433, %rd1765, -81920;
	// begin inline asm
	{
	.reg .f64 data;
	ld.global.cg.f64 data, [%rd1433];
	add.f64 %fd3313, data, %fd3313;
	}
	// end inline asm
	add.s64 	%rd1434, %rd1765, -73728;
	// begin inline asm
	{
	.reg .f64 data;
	ld.global.cg.f64 data, [%rd1434];
	add.f64 %fd3313, data, %fd3313;
	}
	// end inline asm
	add.s64 	%rd1435, %rd1765, -65536;
	// begin inline asm
	{
	.reg .f64 data;
	ld.global.cg.f64 data, [%rd1435];
	add.f64 %fd3313, data, %fd3313;
	}
	// end inline asm
	add.s64 	%rd1436, %rd1765, -57344;
	// begin inline asm
	{
	.reg .f64 data;
	ld.global.cg.f64 data, [%rd1436];
	add.f64 %fd3313, data, %fd3313;
	}
	// end inline asm
	add.s64 	%rd1437, %rd1765, -49152;
	// begin inline asm
	{
	.reg .f64 data;
	ld.global.cg.f64 data, [%rd1437];
	add.f64 %fd3313, data, %fd3313;
	}
	// end inline asm
	add.s64 	%rd1438, %rd1765, -40960;
	// begin inline asm
	{
	.reg .f64 data;
	ld.global.cg.f64 data, [%rd1438];
	add.f64 %fd3313, data, %fd3313;
	}
	// end inline asm
	add.s64 	%rd1439, %rd1765, -32768;
	// begin inline asm
	{
	.reg .f64 data;
	ld.global.cg.f64 data, [%rd1439];
	add.f64 %fd3313, data, %fd3313;
	}
	// end inline asm
	add.s64 	%rd1440, %rd1765, -24576;
	// begin inline asm
	{
	.reg .f64 data;
	ld.global.cg.f64 data, [%rd1440];
	add.f64 %fd3313, data, %fd3313;
	}
	// end inline asm
	add.s64 	%rd1441, %rd1765, -16384;
	// begin inline asm
	{
	.reg .f64 data;
	ld.global.cg.f64 data, [%rd1441];
	add.f64 %fd3313, data, %fd3313;
	}
	// end inline asm
	add.s64 	%rd1442, %rd1765, -8192;
	// begin inline asm
	{
	.reg .f64 data;
	ld.global.cg.f64 data, [%rd1442];
	add.f64 %fd3313, data, %fd3313;
	}
	// end inline asm
	// begin inline asm
	{
	.reg .f64 data;
	ld.global.cg.f64 data, [%rd1765];
	add.f64 %fd3313, data, %fd3313;
	}
	// end inline asm
	add.s64 	%rd1444, %rd1765, 8192;
	// begin inline asm
	{
	.reg .f64 data;
	ld.global.cg.f64 data, [%rd1444];
	add.f64 %fd3313, data, %fd3313;
	}
	// end inline asm
	add.s64 	%rd1445, %rd1765, 16384;
	// begin inline asm
	{
	.reg .f64 data;
	ld.global.cg.f64 data, [%rd1445];
	add.f64 %fd3313, data, %fd3313;
	}
	// end inline asm
	add.s64 	%rd1446, %rd1765, 24576;
	// begin inline asm
	{
	.reg .f64 data;
	ld.global.cg.f64 data, [%rd1446];
	add.f64 %fd3313, data, %fd3313;
	}
	// end inline asm
	add.s64 	%rd1447, %rd1765, 32768;
	// begin inline asm
	{
	.reg .f64 data;
	ld.global.cg.f64 data, [%rd1447];
	add.f64 %fd3313, data, %fd3313;
	}
	// end inline asm
	add.s64 	%rd1448, %rd1765, 40960;
	// begin inline asm
	{
	.reg .f64 data;
	ld.global.cg.f64 data, [%rd1448];
	add.f64 %fd3313, data, %fd3313;
	}
	// end inline asm
	add.s64 	%rd1449, %rd1765, 49152;
	// begin inline asm
	{
	.reg .f64 data;
	ld.global.cg.f64 data, [%rd1449];
	add.f64 %fd3313, data, %fd3313;
	}
	// end inline asm
	add.s64 	%rd1450, %rd1765, 57344;
	// begin inline asm
	{
	.reg .f64 data;
	ld.global.cg.f64 data, [%rd1450];
	add.f64 %fd3313, data, %fd3313;
	}
	// end inline asm
	add.s64 	%rd1451, %rd1765, 65536;
	// begin inline asm
	{
	.reg .f64 data;
	ld.global.cg.f64 data, [%rd1451];
	add.f64 %fd3313, data, %fd3313;
	}
	// end inline asm
	add.s64 	%rd1452, %rd1765, 73728;
	// begin inline asm
	{
	.reg .f64 data;
	ld.global.cg.f64 data, [%rd1452];
	add.f64 %fd3313, data, %fd3313;
	}
	// end inline asm
	add.s64 	%rd1453, %rd1765, 81920;
	// begin inline asm
	{
	.reg .f64 data;
	ld.global.cg.f64 data, [%rd1453];
	add.f64 %fd3313, data, %fd3313;
	}
	// end inline asm
	add.s64 	%rd1454, %rd1765, 90112;
	// begin inline asm
	{
	.reg .f64 data;
	ld.global.cg.f64 data, [%rd1454];
	add.f64 %fd3313, data, %fd3313;
	}
	// end inline asm
	add.s64 	%rd1455, %rd1765, 98304;
	// begin inline asm
	{
	.reg .f64 data;
	ld.global.cg.f64 data, [%rd1455];
	add.f64 %fd3313, data, %fd3313;
	}
	// end inline asm
	add.s64 	%rd1456, %rd1765, 106496;
	// begin inline asm
	{
	.reg .f64 data;
	ld.global.cg.f64 data, [%rd1456];
	add.f64 %fd3313, data, %fd3313;
	}
	// end inline asm
	add.s64 	%rd1457, %rd1765, 114688;
	// begin inline asm
	{
	.reg .f64 data;
	ld.global.cg.f64 data, [%rd1457];
	add.f64 %fd3313, data, %fd3313;
	}
	// end inline asm
	add.s64 	%rd1458, %rd1765, 122880;
	// begin inline asm
	{
	.reg .f64 data;
	ld.global.cg.f64 data, [%rd1458];
	add.f64 %fd3313, data, %fd3313;
	}
	// end inline asm
	add.s32 	%r88, %r199, 32768;
	add.s64 	%rd1765, %rd1765, 262144;
	setp.lt.u32 	%p43, %r199, 491520;
	mov.u32 	%r199, %r88;
	@%p43 bra 	$L__BB0_85;
	mov.b32 	%r200, 0;
	mov.u64 	%rd1766, %rd1773;
$L__BB0_87:
	add.s64 	%rd1459, %rd1766, -131072;
	// begin inline asm
	{
	.reg .f64 data;
	ld.global.cg.f64 data, [%rd1459];
	add.f64 %fd3313, data, %fd3313;
	}
	// end inline asm
	add.s64 	%rd1460, %rd1766, -122880;
	// begin inline asm
	{
	.reg .f64 data;
	ld.global.cg.f64 data, [%rd1460];
	add.f64 %fd3313, data, %fd3313;
	}
	// end inline asm
	add.s64 	%rd1461, %rd1766, -114688;
	// begin inline asm
	{
	.reg .f64 data;
	ld.global.cg.f64 data, [%rd1461];
	add.f64 %fd3313, data, %fd3313;
	}
	// end inline asm
	add.s64 	%rd1462, %rd1766, -106496;
	// begin inline asm
	{
	.reg .f64 data;
	ld.global.cg.f64 data, [%rd1462];
	add.f64 %fd3313, data, %fd3313;
	}
	// end inline asm
	add.s64 	%rd1463, %rd1766, -98304;
	// begin inline asm
	{
	.reg .f64 data;
	ld.global.cg.f64 data, [%rd1463];
	add.f64 %fd3313, data, %fd3313;
	}
	// end inline asm
	add.s64 	%rd1464, %rd1766, -90112;
	// begin inline asm
	{
	.reg .f64 data;
	ld.global.cg.f64 data, [%rd1464];
	add.f64 %fd3313, data, %fd3313;
	}
	// end inline asm
	add.s64 	%rd1465, %rd1766, -81920;
	// begin inline asm
	{
	.reg .f64 data;
	ld.global.cg.f64 data, [%rd1465];
	add.f64 %fd3313, data, %fd3313;
	}
	// end inline asm
	add.s64 	%rd1466, %rd1766, -73728;
	// begin inline asm
	{
	.reg .f64 data;
	ld.global.cg.f64 data, [%rd1466];
	add.f64 %fd3313, data, %fd3313;
	}
	// end inline asm
	add.s64 	%rd1467, %rd1766, -65536;
	// begin inline asm
	{
	.reg .f64 data;
	ld.global.cg.f64 data, [%rd1467];
	add.f64 %fd3313, data, %fd3313;
	}
	// end inline asm
	add.s64 	%rd1468, %rd1766, -57344;
	// begin inline asm
	{
	.reg .f64 data;
	ld.global.cg.f64 data, [%rd1468];
	add.f64 %fd3313, data, %fd3313;
	}
	// end inline asm
	add.s64 	%rd1469, %rd1766, -49152;
	// begin inline asm
	{
	.reg .f64 data;
	ld.global.cg.f64 data, [%rd1469];
	add.f64 %fd3313, data, %fd3313;
	}
	// end inline asm
	add.s64 	%rd1470, %rd1766, -40960;
	// begin inline asm
	{
	.reg .f64 data;
	ld.global.cg.f64 data, [%rd1470];
	add.f64 %fd3313, data, %fd3313;
	}
	// end inline asm
	add.s64 	%rd1471, %rd1766, -32768;
	// begin inline asm
	{
	.reg .f64 data;
	ld.global.cg.f64 data, [%rd1471];
	add.f64 %fd3313, data, %fd3313;
	}
	// end inline asm
	add.s64 	%rd1472, %rd1766, -24576;
	// begin inline asm
	{
	.reg .f64 data;
	ld.global.cg.f64 data, [%rd1472];
	add.f64 %fd3313, data, %fd3313;
	}
	// end inline asm
	add.s64 	%rd1473, %rd1766, -16384;
	// begin inline asm
	{
	.reg .f64 data;
	ld.global.cg.f64 data, [%rd1473];
	add.f64 %fd3313, data, %fd3313;
	}
	// end inline asm
	add.s64 	%rd1474, %rd1766, -8192;
	// begin inline asm
	{
	.reg .f64 data;
	ld.global.cg.f64 data, [%rd1474];
	add.f64 %fd3313, data, %fd3313;
	}
	// end inline asm
	// begin inline asm
	{
	.reg .f64 data;
	ld.global.cg.f64 data, [%rd1766];
	add.f64 %fd3313, data, %fd3313;
	}
	// end inline asm
	add.s64 	%rd1476, %rd1766, 8192;
	// begin inline asm
	{
	.reg .f64 data;
	ld.global.cg.f64 data, [%rd1476];
	add.f64 %fd3313, data, %fd3313;
	}
	// end inline asm
	add.s64 	%rd1477, %rd1766, 16384;
	// begin inline asm
	{
	.reg .f64 data;
	ld.global.cg.f64 data, [%rd1477];
	add.f64 %fd3313, data, %fd3313;
	}
	// end inline asm
	add.s64 	%rd1478, %rd1766, 24576;
	// begin inline asm
	{
	.reg .f64 data;
	ld.global.cg.f64 data, [%rd1478];
	add.f64 %fd3313, data, %fd3313;
	}
	// end inline asm
	add.s64 	%rd1479, %rd1766, 32768;
	// begin inline asm
	{
	.reg .f64 data;
	ld.global.cg.f64 data, [%rd1479];
	add.f64 %fd3313, data, %fd3313;
	}
	// end inline asm
	add.s64 	%rd1480, %rd1766, 40960;
	// begin inline asm
	{
	.reg .f64 data;
	ld.global.cg.f64 data, [%rd1480];
	add.f64 %fd3313, data, %fd3313;
	}
	// end inline asm
	add.s64 	%rd1481, %rd1766, 49152;
	// begin inline asm
	{
	.reg .f64 data;
	ld.global.cg.f64 data, [%rd1481];
	add.f64 %fd3313, data, %fd3313;
	}
	// end inline asm
	add.s64 	%rd1482, %rd1766, 57344;
	// begin inline asm
	{
	.reg .f64 data;
	ld.global.cg.f64 data, [%rd1482];
	add.f64 %fd3313, data, %fd3313;
	}
	// end inline asm
	add.s64 	%rd1483, %rd1766, 65536;
	// begin inline asm
	{
	.reg .f64 data;
	ld.global.cg.f64 data, [%rd1483];
	add.f64 %fd3313, data, %fd3313;
	}
	// end inline asm
	add.s64 	%rd1484, %rd1766, 73728;
	// begin inline asm
	{
	.reg .f64 data;
	ld.global.cg.f64 data, [%rd1484];
	add.f64 %fd3313, data, %fd3313;
	}
	// end inline asm
	add.s64 	%rd1485, %rd1766, 81920;
	// begin inline asm
	{
	.reg .f64 data;
	ld.global.cg.f64 data, [%rd1485];
	add.f64 %fd3313, data, %fd3313;
	}
	// end inline asm
	add.s64 	%rd1486, %rd1766, 90112;
	// begin inline asm
	{
	.reg .f64 data;
	ld.global.cg.f64 data, [%rd1486];
	add.f64 %fd3313, data, %fd3313;
	}
	// end inline asm
	add.s64 	%rd1487, %rd1766, 98304;
	// begin inline asm
	{
	.reg .f64 data;
	ld.global.cg.f64 data, [%rd1487];
	add.f64 %fd3313, data, %fd3313;
	}
	// end inline asm
	add.s64 	%rd1488, %rd1766, 106496;
	// begin inline asm
	{
	.reg .f64 data;
	ld.global.cg.f64 data, [%rd1488];
	add.f64 %fd3313, data, %fd3313;
	}
	// end inline asm
	add.s64 	%rd1489, %rd1766, 114688;
	// begin inline asm
	{
	.reg .f64 data;
	ld.global.cg.f64 data, [%rd1489];
	add.f64 %fd3313, data, %fd3313;
	}
	// end inline asm
	add.s64 	%rd1490, %rd1766, 122880;
	// begin inline asm
	{
	.reg .f64 data;
	ld.global.cg.f64 data, [%rd1490];
	add.f64 %fd3313, data, %fd3313;
	}
	// end inline asm
	add.s32 	%r90, %r200, 32768;
	add.s64 	%rd1766, %rd1766, 262144;
	setp.lt.u32 	%p44, %r200, 491520;
	mov.u32 	%r200, %r90;
	@%p44 bra 	$L__BB0_87;
	mov.b32 	%r201, 0;
	mov.u64 	%rd1767, %rd1773;
$L__BB0_89:
	add.s64 	%rd1491, %rd1767, -131072;
	// begin inline asm
	{
	.reg .f64 data;
	ld.global.cg.f64 data, [%rd1491];
	add.f64 %fd3313, data, %fd3313;
	}
	// end inline asm
	add.s64 	%rd1492, %rd1767, -122880;
	// begin inline asm
	{
	.reg .f64 data;
	ld.global.cg.f64 data, [%rd1492];
	add.f64 %fd3313, data, %fd3313;
	}
	// end inline asm
	add.s64 	%rd1493, %rd1767, -114688;
	// begin inline asm
	{
	.reg .f64 data;
	ld.global.cg.f64 data, [%rd1493];
	add.f64 %fd3313, data, %fd3313;
	}
	// end inline asm
	add.s64 	%rd1494, %rd1767, -106496;
	// begin inline asm
	{
	.reg .f64 data;
	ld.global.cg.f64 data, [%rd1494];
	add.f64 %fd3313, data, %fd3313;
	}
	// end inline asm
	add.s64 	%rd1495, %rd1767, -98304;
	// begin inline asm
	{
	.reg .f64 data;
	ld.global.cg.f64 data, [%rd1495];
	add.f64 %fd3313, data, %fd3313;
	}
	// end inline asm
	add.s64 	%rd1496, %rd1767, -90112;
	// begin inline asm
	{
	.reg .f64 data;
	ld.global.cg.f64 data, [%rd1496];
	add.f64 %fd3313, data, %fd3313;
	}
	// end inline asm
	add.s64 	%rd1497, %rd1767, -81920;
	// begin inline asm
	{
	.reg .f64 data;
	ld.global.cg.f64 data, [%rd1497];
	add.f64 %fd3313, data, %fd3313;
	}
	// end inline asm
	add.s64 	%rd1498, %rd1767, -73728;
	// begin inline asm
	{
	.reg .f64 data;
	ld.global.cg.f64 data, [%rd1498];
	add.f64 %fd3313, data, %fd3313;
	}
	// end inline asm
	add.s64 	%rd1499, %rd1767, -65536;
	// begin inline asm
	{
	.reg .f64 data;
	ld.global.cg.f64 data, [%rd1499];
	add.f64 %fd3313, data, %fd3313;
	}
	// end inline asm
	add.s64 	%rd1500, %rd1767, -57344;
	// begin inline asm
	{
	.reg .f64 data;
	ld.global.cg.f64 data, [%rd1500];
	add.f64 %fd3313, data, %fd3313;
	}
	// end inline asm
	add.s64 	%rd1501, %rd1767, -49152;
	// begin inline asm
	{
	.reg .f64 data;
	ld.global.cg.f64 data, [%rd1501];
	add.f64 %fd3313, data, %fd3313;
	}
	// end inline asm
	add.s64 	%rd1502, %rd1767, -40960;
	// begin inline asm
	{
	.reg .f64 data;
	ld.global.cg.f64 data, [%rd1502];
	add.f64 %fd3313, data, %fd3313;
	}
	// end inline asm
	add.s64 	%rd1503, %rd1767, -32768;
	// begin inline asm
	{
	.reg .f64 data;
	ld.global.cg.f64 data, [%rd1503];
	add.f64 %fd3313, data, %fd3313;
	}
	// end inline asm
	add.s64 	%rd1504, %rd1767, -24576;
	// begin inline asm
	{
	.reg .f64 data;
	ld.global.cg.f64 data, [%rd1504];
	add.f64 %fd3313, data, %fd3313;
	}
	// end inline asm
	add.s64 	%rd1505, %rd1767, -16384;
	// begin inline asm
	{
	.reg .f64 data;
	ld.global.cg.f64 data, [%rd1505];
	add.f64 %fd3313, data, %fd3313;
	}
	// end inline asm
	add.s64 	%rd1506, %rd1767, -8192;
	// begin inline asm
	{
	.reg .f64 data;
	ld.global.cg.f64 data, [%rd1506];
	add.f64 %fd3313, data, %fd3313;
	}
	// end inline asm
	// begin inline asm
	{
	.reg .f64 data;
	ld.global.cg.f64 data, [%rd1767];
	add.f64 %fd3313, data, %fd3313;
	}
	// end inline asm
	add.s64 	%rd1508, %rd1767, 8192;
	// begin inline asm
	{
	.reg .f64 data;
	ld.global.cg.f64 data, [%rd1508];
	add.f64 %fd3313, data, %fd3313;
	}
	// end inline asm
	add.s64 	%rd1509, %rd1767, 16384;
	// begin inline asm
	{
	.reg .f64 data;
	ld.global.cg.f64 data, [%rd1509];
	add.f64 %fd3313, data, %fd3313;
	}
	// end inline asm
	add.s64 	%rd1510, %rd1767, 24576;
	// begin inline asm
	{
	.reg .f64 data;
	ld.global.cg.f64 data, [%rd1510];
	add.f64 %fd3313, data, %fd3313;
	}
	// end inline asm
	add.s64 	%rd1511, %rd1767, 32768;
	// begin inline asm
	{
	.reg .f64 data;
	ld.global.cg.f64 data, [%rd1511];
	add.f64 %fd3313, data, %fd3313;
	}
	// end inline asm
	add.s64 	%rd1512, %rd1767, 40960;
	// begin inline asm
	{
	.reg .f64 data;
	ld.global.cg.f64 data, [%rd1512];
	add.f64 %fd3313, data, %fd3313;
	}
	// end inline asm
	add.s64 	%rd1513, %rd1767, 49152;
	// begin inline asm
	{
	.reg .f64 data;
	ld.global.cg.f64 data, [%rd1513];
	add.f64 %fd3313, data, %fd3313;
	}
	// end inline asm
	add.s64 	%rd1514, %rd1767, 57344;
	// begin inline asm
	{
	.reg .f64 data;
	ld.global.cg.f64 data, [%rd1514];
	add.f64 %fd3313, data, %fd3313;
	}
	// end inline asm
	add.s64 	%rd1515, %rd1767, 65536;
	// begin inline asm
	{
	.reg .f64 data;
	ld.global.cg.f64 data, [%rd1515];
	add.f64 %fd3313, data, %fd3313;
	}
	// end inline asm
	add.s64 	%rd1516, %rd1767, 73728;
	// begin inline asm
	{
	.reg .f64 data;
	ld.global.cg.f64 data, [%rd1516];
	add.f64 %fd3313, data, %fd3313;
	}
	// end inline asm
	add.s64 	%rd1517, %rd1767, 81920;
	// begin inline asm
	{
	.reg .f64 data;
	ld.global.cg.f64 data, [%rd1517];
	add.f64 %fd3313, data, %fd3313;
	}
	// end inline asm
	add.s64 	%rd1518, %rd1767, 90112;
	// begin inline asm
	{
	.reg .f64 data;
	ld.global.cg.f64 data, [%rd1518];
	add.f64 %fd3313, data, %fd3313;
	}
	// end inline asm
	add.s64 	%rd1519, %rd1767, 98304;
	// begin inline asm
	{
	.reg .f64 data;
	ld.global.cg.f64 data, [%rd1519];
	add.f64 %fd3313, data, %fd3313;
	}
	// end inline asm
	add.s64 	%rd1520, %rd1767, 106496;
	// begin inline asm
	{
	.reg .f64 data;
	ld.global.cg.f64 data, [%rd1520];
	add.f64 %fd3313, data, %fd3313;
	}
	// end inline asm
	add.s64 	%rd1521, %rd1767, 114688;
	// begin inline asm
	{
	.reg .f64 data;
	ld.global.cg.f64 data, [%rd1521];
	add.f64 %fd3313, data, %fd3313;
	}
	// end inline asm
	add.s64 	%rd1522, %rd1767, 122880;
	// begin inline asm
	{
	.reg .f64 data;
	ld.global.cg.f64 data, [%rd1522];
	add.f64 %fd3313, data, %fd3313;
	}
	// end inline asm
	add.s32 	%r92, %r201, 32768;
	add.s64 	%rd1767, %rd1767, 262144;
	setp.lt.u32 	%p45, %r201, 491520;
	mov.u32 	%r201, %r92;
	@%p45 bra 	$L__BB0_89;
	mov.b32 	%r202, 0;
	mov.u64 	%rd1768, %rd1773;
$L__BB0_91:
	add.s64 	%rd1523, %rd1768, -131072;
	// begin inline asm
	{
	.reg .f64 data;
	ld.global.cg.f64 data, [%rd1523];
	add.f64 %fd3313, data, %fd3313;
	}
	// end inline asm
	add.s64 	%rd1524, %rd1768, -122880;
	// begin inline asm
	{
	.reg .f64 data;
	ld.global.cg.f64 data, [%rd1524];
	add.f64 %fd3313, data, %fd3313;
	}
	// end inline asm
	add.s64 	%rd1525, %rd1768, -114688;
	// begin inline asm
	{
	.reg .f64 data;
	ld.global.cg.f64 data, [%rd1525];
	add.f64 %fd3313, data, %fd3313;
	}
	// end inline asm
	add.s64 	%rd1526, %rd1768, -106496;
	// begin inline asm
	{
	.reg .f64 data;
	ld.global.cg.f64 data, [%rd1526];
	add.f64 %fd3313, data, %fd3313;
	}
	// end inline asm
	add.s64 	%rd1527, %rd1768, -98304;
	// begin inline asm
	{
	.reg .f64 data;
	ld.global.cg.f64 data, [%rd1527];
	add.f64 %fd3313, data, %fd3313;
	}
	// end inline asm
	add.s64 	%rd1528, %rd1768, -90112;
	// begin inline asm
	{
	.reg .f64 data;
	ld.global.cg.f64 data, [%rd1528];
	add.f64 %fd3313, data, %fd3313;
	}
	// end inline asm
	add.s64 	%rd1529, %rd1768, -81920;
	// begin inline asm
	{
	.reg .f64 data;
	ld.global.cg.f64 data, [%rd1529];
	add.f64 %fd3313, data, %fd3313;
	}
	// end inline asm
	add.s64 	%rd1530, %rd1768, -73728;
	// begin inline asm
	{
	.reg .f64 data;
	ld.global.cg.f64 data, [%rd1530];
	add.f64 %fd3313, data, %fd3313;
	}
	// end inline asm
	add.s64 	%rd1531, %rd1768, -65536;
	// begin inline asm
	{
	.reg .f64 data;
	ld.global.cg.f64 data, [%rd1531];
	add.f64 %fd3313, data, %fd3313;
	}
	// end inline asm
	add.s64 	%rd1532, %rd1768, -57344;
	// begin inline asm
	{
	.reg .f64 data;
	ld.global.cg.f64 data, [%rd1532];
	add.f64 %fd3313, data, %fd3313;
	}
	// end inline asm
	add.s64 	%rd1533, %rd1768, -49152;
	// begin inline asm
	{
	.reg .f64 data;
	ld.global.cg.f64 data, [%rd1533];
	add.f64 %fd3313, data, %fd3313;
	}
	// end inline asm
	add.s64 	%rd1534, %rd1768, -40960;
	// begin inline asm
	{
	.reg .f64 data;
	ld.global.cg.f64 data, [%rd1534];
	add.f64 %fd3313, data, %fd3313;
	}
	// end inline asm
	add.s64 	%rd1535, %rd1768, -32768;
	// begin inline asm
	{
	.reg .f64 data;
	ld.global.cg.f64 data, [%rd1535];
	add.f64 %fd3313, data, %fd3313;
	}
	// end inline asm
	add.s64 	%rd1536, %rd1768, -24576;
	// begin inline asm
	{
	.reg .f64 data;
	ld.global.cg.f64 data, [%rd1536];
	add.f64 %fd3313, data, %fd3313;
	}
	// end inline asm
	add.s64 	%rd1537, %rd1768, -16384;
	// begin inline asm
	{
	.reg .f64 data;
	ld.global.cg.f64 data, [%rd1537];
	add.f64 %fd3313, data, %fd3313;
	}
	// end inline asm
	add.s64 	%rd1538, %rd1768, -8192;
	// begin inline asm
	{
	.reg .f64 data;
	ld.global.cg.f64 data, [%rd1538];
	add.f64 %fd3313, data, %fd3313;
	}
	// end inline asm
	// begin inline asm
	{
	.reg .f64 data;
	ld.global.cg.f64 data, [%rd1768];
	add.f64 %fd3313, data, %fd3313;
	}
	// end inline asm
	add.s64 	%rd1540, %rd1768, 8192;
	// begin inline asm
	{
	.reg .f64 data;
	ld.global.cg.f64 data, [%rd1540];
	add.f64 %fd3313, data, %fd3313;
	}
	// end inline asm
	add.s64 	%rd1541, %rd1768, 16384;
	// begin inline asm
	{
	.reg .f64 data;
	ld.global.cg.f64 data, [%rd1541];
	add.f64 %fd3313, data, %fd3313;
	}
	// end inline asm
	add.s64 	%rd1542, %rd1768, 24576;
	// begin inline asm
	{
	.reg .f64 data;
	ld.global.cg.f64 data, [%rd1542];
	add.f64 %fd3313, data, %fd3313;
	}
	// end inline asm
	add.s64 	%rd1543, %rd1768, 32768;
	// begin inline asm
	{
	.reg .f64 data;
	ld.global.cg.f64 data, [%rd1543];
	add.f64 %fd3313, data, %fd3313;
	}
	// end inline asm
	add.s64 	%rd1544, %rd1768, 40960;
	// begin inline asm
	{
	.reg .f64 data;
	ld.global.cg.f64 data, [%rd1544];
	add.f64 %fd3313, data, %fd3313;
	}
	// end inline asm
	add.s64 	%rd1545, %rd1768, 49152;
	// begin inline asm
	{
	.reg .f64 data;
	ld.global.cg.f64 data, [%rd1545];
	add.f64 %fd3313, data, %fd3313;
	}
	// end inline asm
	add.s64 	%rd1546, %rd1768, 57344;
	// begin inline asm
	{
	.reg .f64 data;
	ld.global.cg.f64 data, [%rd1546];
	add.f64 %fd3313, data, %fd3313;
	}
	// end inline asm
	add.s64 	%rd1547, %rd1768, 65536;
	// begin inline asm
	{
	.reg .f64 data;
	ld.global.cg.f64 data, [%rd1547];
	add.f64 %fd3313, data, %fd3313;
	}
	// end inline asm
	add.s64 	%rd1548, %rd1768, 73728;
	// begin inline asm
	{
	.reg .f64 data;
	ld.global.cg.f64 data, [%rd1548];
	add.f64 %fd3313, data, %fd3313;
	}
	// end inline asm
	add.s64 	%rd1549, %rd1768, 81920;
	// begin inline asm
	{
	.reg .f64 data;
	ld.global.cg.f64 data, [%rd1549];
	add.f64 %fd3313, data, %fd3313;
	}
	// end inline asm
	add.s64 	%rd1550, %rd1768, 90112;
	// begin inline asm
	{
	.reg .f64 data;
	ld.global.cg.f64 data, [%rd1550];
	add.f64 %fd3313, data, %fd3313;
	}
	// end inline asm
	add.s64 	%rd1551, %rd1768, 98304;
	// begin inline asm
	{
	.reg .f64 data;
	ld.global.cg.f64 data, [%rd1551];
	add.f64 %fd3313, data, %fd3313;
	}
	// end inline asm
	add.s64 	%rd1552, %rd1768, 106496;
	// begin inline asm
	{
	.reg .f64 data;
	ld.global.cg.f64 data, [%rd1552];
	add.f64 %fd3313, data, %fd3313;
	}
	// end inline asm
	add.s64 	%rd1553, %rd1768, 114688;
	// begin inline asm
	{
	.reg .f64 data;
	ld.global.cg.f64 data, [%rd1553];
	add.f64 %fd3313, data, %fd3313;
	}
	// end inline asm
	add.s64 	%rd1554, %rd1768, 122880;
	// begin inline asm
	{
	.reg .f64 data;
	ld.global.cg.f64 data, [%rd1554];
	add.f64 %fd3313, data, %fd3313;
	}
	// end inline asm
	add.s32 	%r94, %r202, 32768;
	add.s64 	%rd1768, %rd1768, 262144;
	setp.lt.u32 	%p46, %r202, 491520;
	mov.u32 	%r202, %r94;
	@%p46 bra 	$L__BB0_91;
	mov.b32 	%r203, 0;
	mov.u64 	%rd1769, %rd1773;
$L__BB0_93:
	add.s64 	%rd1555, %rd1769, -131072;
	// begin inline asm
	{
	.reg .f64 data;
	ld.global.cg.f64 data, [%rd1555];
	add.f64 %fd3313, data, %fd3313;
	}
	// end inline asm
	add.s64 	%rd1556, %rd1769, -122880;
	// begin inline asm
	{
	.reg .f64 data;
	ld.global.cg.f64 data, [%rd1556];
	add.f64 %fd3313, data, %fd3313;
	}
	// end inline asm
	add.s64 	%rd1557, %rd1769, -114688;
	// begin inline asm
	{
	.reg .f64 data;
	ld.global.cg.f64 data, [%rd1557];
	add.f64 %fd3313, data, %fd3313;
	}
	// end inline asm
	add.s64 	%rd1558, %rd1769, -106496;
	// begin inline asm
	{
	.reg .f64 data;
	ld.global.cg.f64 data, [%rd1558];
	add.f64 %fd3313, data, %fd3313;
	}
	// end inline asm
	add.s64 	%rd1559, %rd1769, -98304;
	// begin inline asm
	{
	.reg .f64 data;
	ld.global.cg.f64 data, [%rd1559];
	add.f64 %fd3313, data, %fd3313;
	}
	// end inline asm
	add.s64 	%rd1560, %rd1769, -90112;
	// begin inline asm
	{
	.reg .f64 data;
	ld.global.cg.f64 data, [%rd1560];
	add.f64 %fd3313, data, %fd3313;
	}
	// end inline asm
	add.s64 	%rd1561, %rd1769, -81920;
	// begin inline asm
	{
	.reg .f64 data;
	ld.global.cg.f64 data, [%rd1561];
	add.f64 %fd3313, data, %fd3313;
	}
	// end inline asm
	add.s64 	%rd1562, %rd1769, -73728;
	// begin inline asm
	{
	.reg .f64 data;
	ld.global.cg.f64 data, [%rd1562];
	add.f64 %fd3313, data, %fd3313;
	}
	// end inline asm
	add.s64 	%rd1563, %rd1769, -65536;
	// begin inline asm
	{
	.reg .f64 data;
	ld.global.cg.f64 data, [%rd1563];
	add.f64 %fd3313, data, %fd3313;
	}
	// end inline asm
	add.s64 	%rd1564, %rd1769, -57344;
	// begin inline asm
	{
	.reg .f64 data;
	ld.global.cg.f64 data, [%rd1564];
	add.f64 %fd3313, data, %fd3313;
	}
	// end inline asm
	add.s64 	%rd1565, %rd1769, -49152;
	// begin inline asm
	{
	.reg .f64 data;
	ld.global.cg.f64 data, [%rd1565];
	add.f64 %fd3313, data, %fd3313;
	}
	// end inline asm
	add.s64 	%rd1566, %rd1769, -40960;
	// begin inline asm
	{
	.reg .f64 data;
	ld.global.cg.f64 data, [%rd1566];
	add.f64 %fd3313, data, %fd3313;
	}
	// end inline asm
	add.s64 	%rd1567, %rd1769, -32768;
	// begin inline asm
	{
	.reg .f64 data;
	ld.global.cg.f64 data, [%rd1567];
	add.f64 %fd3313, data, %fd3313;
	}
	// end inline asm
	add.s64 	%rd1568, %rd1769, -24576;
	// begin inline asm
	{
	.reg .f64 data;
	ld.global.cg.f64 data, [%rd1568];
	add.f64 %fd3313, data, %fd3313;
	}
	// end inline asm
	add.s64 	%rd1569, %rd1769, -16384;
	// begin inline asm
	{
	.reg .f64 data;
	ld.global.cg.f64 data, [%rd1569];
	add.f64 %fd3313, data, %fd3313;
	}
	// end inline asm
	add.s64 	%rd1570, %rd1769, -8192;
	// begin inline asm
	{
	.reg .f64 data;
	ld.global.cg.f64 data, [%rd1570];
	add.f64 %fd3313, data, %fd3313;
	}
	// end inline asm
	// begin inline asm
	{
	.reg .f64 data;
	ld.global.cg.f64 data, [%rd1769];
	add.f64 %fd3313, data, %fd3313;
	}
	// end inline asm
	add.s64 	%rd1572, %rd1769, 8192;
	// begin inline asm
	{
	.reg .f64 data;
	ld.global.cg.f64 data, [%rd1572];
	add.f64 %fd3313, data, %fd3313;
	}
	// end inline asm
	add.s64 	%rd1573, %rd1769, 16384;
	// begin inline asm
	{
	.reg .f64 data;
	ld.global.cg.f64 data, [%rd1573];
	add.f64 %fd3313, data, %fd3313;
	}
	// end inline asm
	add.s64 	%rd1574, %rd1769, 24576;
	// begin inline asm
	{
	.reg .f64 data;
	ld.global.cg.f64 data, [%rd1574];
	add.f64 %fd3313, data, %fd3313;
	}
	// end inline asm
	add.s64 	%rd1575, %rd1769, 32768;
	// begin inline asm
	{
	.reg .f64 data;
	ld.global.cg.f64 data, [%rd1575];
	add.f64 %fd3313, data, %fd3313;
	}
	// end inline asm
	add.s64 	%rd1576, %rd1769, 40960;
	// begin inline asm
	{
	.reg .f64 data;
	ld.global.cg.f64 data, [%rd1576];
	add.f64 %fd3313, data, %fd3313;
	}
	// end inline asm
	add.s64 	%rd1577, %rd1769, 49152;
	// begin inline asm
	{
	.reg .f64 data;
	ld.global.cg.f64 data, [%rd1577];
	add.f64 %fd3313, data, %fd3313;
	}
	// end inline asm
	add.s64 	%rd1578, %rd1769, 57344;
	// begin inline asm
	{
	.reg .f64 data;
	ld.global.cg.f64 data, [%rd1578];
	add.f64 %fd3313, data, %fd3313;
	}
	// end inline asm
	add.s64 	%rd1579, %rd1769, 65536;
	// begin inline asm
	{
	.reg .f64 data;
	ld.global.cg.f64 data, [%rd1579];
	add.f64 %fd3313, data, %fd3313;
	}
	// end inline asm
	add.s64 	%rd1580, %rd1769, 73728;
	// begin inline asm
	{
	.reg .f64 data;
	ld.global.cg.f64 data, [%rd1580];
	add.f64 %fd3313, data, %fd3313;
	}
	// end inline asm
	add.s64 	%rd1581, %rd1769, 81920;
	// begin inline asm
	{
	.reg .f64 data;
	ld.global.cg.f64 data, [%rd1581];
	add.f64 %fd3313, data, %fd3313;
	}
	// end inline asm
	add.s64 	%rd1582, %rd1769, 90112;
	// begin inline asm
	{
	.reg .f64 data;
	ld.global.cg.f64 data, [%rd1582];
	add.f64 %fd3313, data, %fd3313;
	}
	// end inline asm
	add.s64 	%rd1583, %rd1769, 98304;
	// begin inline asm
	{
	.reg .f64 data;
	ld.global.cg.f64 data, [%rd1583];
	add.f64 %fd3313, data, %fd3313;
	}
	// end inline asm
	add.s64 	%rd1584, %rd1769, 106496;
	// begin inline asm
	{
	.reg .f64 data;
	ld.global.cg.f64 data, [%rd1584];
	add.f64 %fd3313, data, %fd3313;
	}
	// end inline asm
	add.s64 	%rd1585, %rd1769, 114688;
	// begin inline asm
	{
	.reg .f64 data;
	ld.global.cg.f64 data, [%rd1585];
	add.f64 %fd3313, data, %fd3313;
	}
	// end inline asm
	add.s64 	%rd1586, %rd1769, 122880;
	// begin inline asm
	{
	.reg .f64 data;
	ld.global.cg.f64 data, [%rd1586];
	add.f64 %fd3313, data, %fd3313;
	}
	// end inline asm
	add.s32 	%r96, %r203, 32768;
	add.s64 	%rd1769, %rd1769, 262144;
	setp.lt.u32 	%p47, %r203, 491520;
	mov.u32 	%r203, %r96;
	@%p47 bra 	$L__BB0_93;
	mov.b32 	%r204, 0;
	mov.u64 	%rd1770, %rd1773;
$L__BB0_95:
	add.s64 	%rd1587, %rd1770, -131072;
	// begin inline asm
	{
	.reg .f64 data;
	ld.global.cg.f64 data, [%rd1587];
	add.f64 %fd3313, data, %fd3313;
	}
	// end inline asm
	add.s64 	%rd1588, %rd1770, -122880;
	// begin inline asm
	{
	.reg .f64 data;
	ld.global.cg.f64 data, [%rd1588];
	add.f64 %fd3313, data, %fd3313;
	}
	// end inline asm
	add.s64 	%rd1589, %rd1770, -114688;
	// begin inline asm
	{
	.reg .f64 data;
	ld.global.cg.f64 data, [%rd1589];
	add.f64 %fd3313, data, %fd3313;
	}
	// end inline asm
	add.s64 	%rd1590, %rd1770, -106496;
	// begin inline asm
	{
	.reg .f64 data;
	ld.global.cg.f64 data, [%rd1590];
	add.f64 %fd3313, data, %fd3313;
	}
	// end inline asm
	add.s64 	%rd1591, %rd1770, -98304;
	// begin inline asm
	{
	.reg .f64 data;
	ld.global.cg.f64 data, [%rd1591];
	add.f64 %fd3313, data, %fd3313;
	}
	// end inline asm
	add.s64 	%rd1592, %rd1770, -90112;
	// begin inline asm
	{
	.reg .f64 data;
	ld.global.cg.f64 data, [%rd1592];
	add.f64 %fd3313, data, %fd3313;
	}
	// end inline asm
	add.s64 	%rd1593, %rd1770, -81920;
	// begin inline asm
	{
	.reg .f64 data;
	ld.global.cg.f64 data, [%rd1593];
	add.f64 %fd3313, data, %fd3313;
	}
	// end inline asm
	add.s64 	%rd1594, %rd1770, -73728;
	// begin inline asm
	{
	.reg .f64 data;
	ld.global.cg.f64 data, [%rd1594];
	add.f64 %fd3313, data, %fd3313;
	}
	// end inline asm
	add.s64 	%rd1595, %rd1770, -65536;
	// begin inline asm
	{
	.reg .f64 data;
	ld.global.cg.f64 data, [%rd1595];
	add.f64 %fd3313, data, %fd3313;
	}
	// end inline asm
	add.s64 	%rd1596, %rd1770, -57344;
	// begin inline asm
	{
	.reg .f64 data;
	ld.global.cg.f64 data, [%rd1596];
	add.f64 %fd3313, data, %fd3313;
	}
	// end inline asm
	add.s64 	%rd1597, %rd1770, -49152;
	// begin inline asm
	{
	.reg .f64 data;
	ld.global.cg.f64 data, [%rd1597];
	add.f64 %fd3313, data, %fd3313;
	}
	// end inline asm
	add.s64 	%rd1598, %rd1770, -40960;
	// begin inline asm
	{
	.reg .f64 data;
	ld.global.cg.f64 data, [%rd1598];
	add.f64 %fd3313, data, %fd3313;
	}
	// end inline asm
	add.s64 	%rd1599, %rd1770, -32768;
	// begin inline asm
	{
	.reg .f64 data;
	ld.global.cg.f64 data, [%rd1599];
	add.f64 %fd3313, data, %fd3313;
	}
	// end inline asm
	add.s64 	%rd1600, %rd1770, -24576;
	// begin inline asm
	{
	.reg .f64 data;
	ld.global.cg.f64 data, [%rd1600];
	add.f64 %fd3313, data, %fd3313;
	}
	// end inline asm
	add.s64 	%rd1601, %rd1770, -16384;
	// begin inline asm
	{
	.reg .f64 data;
	ld.global.cg.f64 data, [%rd1601];
	add.f64 %fd3313, data, %fd3313;
	}
	// end inline asm
	add.s64 	%rd1602, %rd1770, -8192;
	// begin inline asm
	{
	.reg .f64 data;
	ld.global.cg.f64 data, [%rd1602];
	add.f64 %fd3313, data, %fd3313;
	}
	// end inline asm
	// begin inline asm
	{
	.reg .f64 data;
	ld.global.cg.f64 data, [%rd1770];
	add.f64 %fd3313, data, %fd3313;
	}
	// end inline asm
	add.s64 	%rd1604, %rd1770, 8192;
	// begin inline asm
	{
	.reg .f64 data;
	ld.global.cg.f64 data, [%rd1604];
	add.f64 %fd3313, data, %fd3313;
	}
	// end inline asm
	add.s64 	%rd1605, %rd1770, 16384;
	// begin inline asm
	{
	.reg .f64 data;
	ld.global.cg.f64 data, [%rd1605];
	add.f64 %fd3313, data, %fd3313;
	}
	// end inline asm
	add.s64 	%rd1606, %rd1770, 24576;
	// begin inline asm
	{
	.reg .f64 data;
	ld.global.cg.f64 data, [%rd1606];
	add.f64 %fd3313, data, %fd3313;
	}
	// end inline asm
	add.s64 	%rd1607, %rd1770, 32768;
	// begin inline asm
	{
	.reg .f64 data;
	ld.global.cg.f64 data, [%rd1607];
	add.f64 %fd3313, data, %fd3313;
	}
	// end inline asm
	add.s64 	%rd1608, %rd1770, 40960;
	// begin inline asm
	{
	.reg .f64 data;
	ld.global.cg.f64 data, [%rd1608];
	add.f64 %fd3313, data, %fd3313;
	}
	// end inline asm
	add.s64 	%rd1609, %rd1770, 49152;
	// begin inline asm
	{
	.reg .f64 data;
	ld.global.cg.f64 data, [%rd1609];
	add.f64 %fd3313, data, %fd3313;
	}
	// end inline asm
	add.s64 	%rd1610, %rd1770, 57344;
	// begin inline asm
	{
	.reg .f64 data;
	ld.global.cg.f64 data, [%rd1610];
	add.f64 %fd3313, data, %fd3313;
	}
	// end inline asm
	add.s64 	%rd1611, %rd1770, 65536;
	// begin inline asm
	{
	.reg .f64 data;
	ld.global.cg.f64 data, [%rd1611];
	add.f64 %fd3313, data, %fd3313;
	}
	// end inline asm
	add.s64 	%rd1612, %rd1770, 73728;
	// begin inline asm
	{
	.reg .f64 data;
	ld.global.cg.f64 data, [%rd1612];
	add.f64 %fd3313, data, %fd3313;
	}
	// end inline asm
	add.s64 	%rd1613, %rd1770, 81920;
	// begin inline asm
	{
	.reg .f64 data;
	ld.global.cg.f64 data, [%rd1613];
	add.f64 %fd3313, data, %fd3313;
	}
	// end inline asm
	add.s64 	%rd1614, %rd1770, 90112;
	// begin inline asm
	{
	.reg .f64 data;
	ld.global.cg.f64 data, [%rd1614];
	add.f64 %fd3313, data, %fd3313;
	}
	// end inline asm
	add.s64 	%rd1615, %rd1770, 98304;
	// begin inline asm
	{
	.reg .f64 data;
	ld.global.cg.f64 data, [%rd1615];
	add.f64 %fd3313, data, %fd3313;
	}
	// end inline asm
	add.s64 	%rd1616, %rd1770, 106496;
	// begin inline asm
	{
	.reg .f64 data;
	ld.global.cg.f64 data, [%rd1616];
	add.f64 %fd3313, data, %fd3313;
	}
	// end inline asm
	add.s64 	%rd1617, %rd1770, 114688;
	// begin inline asm
	{
	.reg .f64 data;
	ld.global.cg.f64 data, [%rd1617];
	add.f64 %fd3313, data, %fd3313;
	}
	// end inline asm
	add.s64 	%rd1618, %rd1770, 122880;
	// begin inline asm
	{
	.reg .f64 data;
	ld.global.cg.f64 data, [%rd1618];
	add.f64 %fd3313, data, %fd3313;
	}
	// end inline asm
	add.s32 	%r98, %r204, 32768;
	add.s64 	%rd1770, %rd1770, 262144;
	setp.lt.u32 	%p48, %r204, 491520;
	mov.u32 	%r204, %r98;
	@%p48 bra 	$L__BB0_95;
	mov.b32 	%r205, 0;
	mov.u64 	%rd1771, %rd1773;
$L__BB0_97:
	add.s64 	%rd1619, %rd1771, -131072;
	// begin inline asm
	{
	.reg .f64 data;
	ld.global.cg.f64 data, [%rd1619];
	add.f64 %fd3313, data, %fd3313;
	}
	// end inline asm
	add.s64 	%rd1620, %rd1771, -122880;
	// begin inline asm
	{
	.reg .f64 data;
	ld.global.cg.f64 data, [%rd1620];
	add.f64 %fd3313, data, %fd3313;
	}
	// end inline asm
	add.s64 	%rd1621, %rd1771, -114688;
	// begin inline asm
	{
	.reg .f64 data;
	ld.global.cg.f64 data, [%rd1621];
	add.f64 %fd3313, data, %fd3313;
	}
	// end inline asm
	add.s64 	%rd1622, %rd1771, -106496;
	// begin inline asm
	{
	.reg .f64 data;
	ld.global.cg.f64 data, [%rd1622];
	add.f64 %fd3313, data, %fd3313;
	}
	// end inline asm
	add.s64 	%rd1623, %rd1771, -98304;
	// begin inline asm
	{
	.reg .f64 data;
	ld.global.cg.f64 data, [%rd1623];
	add.f64 %fd3313, data, %fd3313;
	}
	// end inline asm
	add.s64 	%rd1624, %rd1771, -90112;
	// begin inline asm
	{
	.reg .f64 data;
	ld.global.cg.f64 data, [%rd1624];
	add.f64 %fd3313, data, %fd3313;
	}
	// end inline asm
	add.s64 	%rd1625, %rd1771, -81920;
	// begin inline asm
	{
	.reg .f64 data;
	ld.global.cg.f64 data, [%rd1625];
	add.f64 %fd3313, data, %fd3313;
	}
	// end inline asm
	add.s64 	%rd1626, %rd1771, -73728;
	// begin inline asm
	{
	.reg .f64 data;
	ld.global.cg.f64 data, [%rd1626];
	add.f64 %fd3313, data, %fd3313;
	}
	// end inline asm
	add.s64 	%rd1627, %rd1771, -65536;
	// begin inline asm
	{
	.reg .f64 data;
	ld.global.cg.f64 data, [%rd1627];
	add.f64 %fd3313, data, %fd3313;
	}
	// end inline asm
	add.s64 	%rd1628, %rd1771, -57344;
	// begin inline asm
	{
	.reg .f64 data;
	ld.global.cg.f64 data, [%rd1628];
	add.f64 %fd3313, data, %fd3313;
	}
	// end inline asm
	add.s64 	%rd1629, %rd1771, -49152;
	// begin inline asm
	{
	.reg .f64 data;
	ld.global.cg.f64 data, [%rd1629];
	add.f64 %fd3313, data, %fd3313;
	}
	// end inline asm
	add.s64 	%rd1630, %rd1771, -40960;
	// begin inline asm
	{
	.reg .f64 data;
	ld.global.cg.f64 data, [%rd1630];
	add.f64 %fd3313, data, %fd3313;
	}
	// end inline asm
	add.s64 	%rd1631, %rd1771, -32768;
	// begin inline asm
	{
	.reg .f64 data;
	ld.global.cg.f64 data, [%rd1631];
	add.f64 %fd3313, data, %fd3313;
	}
	// end inline asm
	add.s64 	%rd1632, %rd1771, -24576;
	// begin inline asm
	{
	.reg .f64 data;
	ld.global.cg.f64 data, [%rd1632];
	add.f64 %fd3313, data, %fd3313;
	}
	// end inline asm
	add.s64 	%rd1633, %rd1771, -16384;
	// begin inline asm
	{
	.reg .f64 data;
	ld.global.cg.f64 data, [%rd1633];
	add.f64 %fd3313, data, %fd3313;
	}
	// end inline asm
	add.s64 	%rd1634, %rd1771, -8192;
	// begin inline asm
	{
	.reg .f64 data;
	ld.global.cg.f64 data, [%rd1634];
	add.f64 %fd3313, data, %fd3313;
	}
	// end inline asm
	// begin inline asm
	{
	.reg .f64 data;
	ld.global.cg.f64 data, [%rd1771];
	add.f64 %fd3313, data, %fd3313;
	}
	// end inline asm
	add.s64 	%rd1636, %rd1771, 8192;
	// begin inline asm
	{
	.reg .f64 data;
	ld.global.cg.f64 data, [%rd1636];
	add.f64 %fd3313, data, %fd3313;
	}
	// end inline asm
	add.s64 	%rd1637, %rd1771, 16384;
	// begin inline asm
	{
	.reg .f64 data;
	ld.global.cg.f64 data, [%rd1637];
	add.f64 %fd3313, data, %fd3313;
	}
	// end inline asm
	add.s64 	%rd1638, %rd1771, 24576;
	// begin inline asm
	{
	.reg .f64 data;
	ld.global.cg.f64 data, [%rd1638];
	add.f64 %fd3313, data, %fd3313;
	}
	// end inline asm
	add.s64 	%rd1639, %rd1771, 32768;
	// begin inline asm
	{
	.reg .f64 data;
	ld.global.cg.f64 data, [%rd1639];
	add.f64 %fd3313, data, %fd3313;
	}
	// end inline asm
	add.s64 	%rd1640, %rd1771, 40960;
	// begin inline asm
	{
	.reg .f64 data;
	ld.global.cg.f64 data, [%rd1640];
	add.f64 %fd3313, data, %fd3313;
	}
	// end inline asm
	add.s64 	%rd1641, %rd1771, 49152;
	// begin inline asm
	{
	.reg .f64 data;
	ld.global.cg.f64 data, [%rd1641];
	add.f64 %fd3313, data, %fd3313;
	}
	// end inline asm
	add.s64 	%rd1642, %rd1771, 57344;
	// begin inline asm
	{
	.reg .f64 data;
	ld.global.cg.f64 data, [%rd1642];
	add.f64 %fd3313, data, %fd3313;
	}
	// end inline asm
	add.s64 	%rd1643, %rd1771, 65536;
	// begin inline asm
	{
	.reg .f64 data;
	ld.global.cg.f64 data, [%rd1643];
	add.f64 %fd3313, data, %fd3313;
	}
	// end inline asm
	add.s64 	%rd1644, %rd1771, 73728;
	// begin inline asm
	{
	.reg .f64 data;
	ld.global.cg.f64 data, [%rd1644];
	add.f64 %fd3313, data, %fd3313;
	}
	// end inline asm
	add.s64 	%rd1645, %rd1771, 81920;
	// begin inline asm
	{
	.reg .f64 data;
	ld.global.cg.f64 data, [%rd1645];
	add.f64 %fd3313, data, %fd3313;
	}
	// end inline asm
	add.s64 	%rd1646, %rd1771, 90112;
	// begin inline asm
	{
	.reg .f64 data;
	ld.global.cg.f64 data, [%rd1646];
	add.f64 %fd3313, data, %fd3313;
	}
	// end inline asm
	add.s64 	%rd1647, %rd1771, 98304;
	// begin inline asm
	{
	.reg .f64 data;
	ld.global.cg.f64 data, [%rd1647];
	add.f64 %fd3313, data, %fd3313;
	}
	// end inline asm
	add.s64 	%rd1648, %rd1771, 106496;
	// begin inline asm
	{
	.reg .f64 data;
	ld.global.cg.f64 data, [%rd1648];
	add.f64 %fd3313, data, %fd3313;
	}
	// end inline asm
	add.s64 	%rd1649, %rd1771, 114688;
	// begin inline asm
	{
	.reg .f64 data;
	ld.global.cg.f64 data, [%rd1649];
	add.f64 %fd3313, data, %fd3313;
	}
	// end inline asm
	add.s64 	%rd1650, %rd1771, 122880;
	// begin inline asm
	{
	.reg .f64 data;
	ld.global.cg.f64 data, [%rd1650];
	add.f64 %fd3313, data, %fd3313;
	}
	// end inline asm
	add.s32 	%r100, %r205, 32768;
	add.s64 	%rd1771, %rd1771, 262144;
	setp.lt.u32 	%p49, %r205, 491520;
	mov.u32 	%r205, %r100;
	@%p49 bra 	$L__BB0_97;
	mov.b32 	%r206, 0;
	mov.u64 	%rd1772, %rd1773;
$L__BB0_99:
	add.s64 	%rd1651, %rd1772, -131072;
	// begin inline asm
	{
	.reg .f64 data;
	ld.global.cg.f64 data, [%rd1651];
	add.f64 %fd3313, data, %fd3313;
	}
	// end inline asm
	add.s64 	%rd1652, %rd1772, -122880;
	// begin inline asm
	{
	.reg .f64 data;
	ld.global.cg.f64 data, [%rd1652];
	add.f64 %fd3313, data, %fd3313;
	}
	// end inline asm
	add.s64 	%rd1653, %rd1772, -114688;
	// begin inline asm
	{
	.reg .f64 data;
	ld.global.cg.f64 data, [%rd1653];
	add.f64 %fd3313, data, %fd3313;
	}
	// end inline asm
	add.s64 	%rd1654, %rd1772, -106496;
	// begin inline asm
	{
	.reg .f64 data;
	ld.global.cg.f64 data, [%rd1654];
	add.f64 %fd3313, data, %fd3313;
	}
	// end inline asm
	add.s64 	%rd1655, %rd1772, -98304;
	// begin inline asm
	{
	.reg .f64 data;
	ld.global.cg.f64 data, [%rd1655];
	add.f64 %fd3313, data, %fd3313;
	}
	// end inline asm
	add.s64 	%rd1656, %rd1772, -90112;
	// begin inline asm
	{
	.reg .f64 data;
	ld.global.cg.f64 data, [%rd1656];
	add.f64 %fd3313, data, %fd3313;
	}
	// end inline asm
	add.s64 	%rd1657, %rd1772, -81920;
	// begin inline asm
	{
	.reg .f64 data;
	ld.global.cg.f64 data, [%rd1657];
	add.f64 %fd3313, data, %fd3313;
	}
	// end inline asm
	add.s64 	%rd1658, %rd1772, -73728;
	// begin inline asm
	{
	.reg .f64 data;
	ld.global.cg.f64 data, [%rd1658];
	add.f64 %fd3313, data, %fd3313;
	}
	// end inline asm
	add.s64 	%rd1659, %rd1772, -65536;
	// begin inline asm
	{
	.reg .f64 data;
	ld.global.cg.f64 data, [%rd1659];
	add.f64 %fd3313, data, %fd3313;
	}
	// end inline asm
	add.s64 	%rd1660, %rd1772, -57344;
	// begin inline asm
	{
	.reg .f64 data;
	ld.global.cg.f64 data, [%rd1660];
	add.f64 %fd3313, data, %fd3313;
	}
	// end inline asm
	add.s64 	%rd1661, %rd1772, -49152;
	// begin inline asm
	{
	.reg .f64 data;
	ld.global.cg.f64 data, [%rd1661];
	add.f64 %fd3313, data, %fd3313;
	}
	// end inline asm
	add.s64 	%rd1662, %rd1772, -40960;
	// begin inline asm
	{
	.reg .f64 data;
	ld.global.cg.f64 data, [%rd1662];
	add.f64 %fd3313, data, %fd3313;
	}
	// end inline asm
	add.s64 	%rd1663, %rd1772, -32768;
	// begin inline asm
	{
	.reg .f64 data;
	ld.global.cg.f64 data, [%rd1663];
	add.f64 %fd3313, data, %fd3313;
	}
	// end inline asm
	add.s64 	%rd1664, %rd1772, -24576;
	// begin inline asm
	{
	.reg .f64 data;
	ld.global.cg.f64 data, [%rd1664];
	add.f64 %fd3313, data, %fd3313;
	}
	// end inline asm
	add.s64 	%rd1665, %rd1772, -16384;
	// begin inline asm
	{
	.reg .f64 data;
	ld.global.cg.f64 data, [%rd1665];
	add.f64 %fd3313, data, %fd3313;
	}
	// end inline asm
	add.s64 	%rd1666, %rd1772, -8192;
	// begin inline asm
	{
	.reg .f64 data;
	ld.global.cg.f64 data, [%rd1666];
	add.f64 %fd3313, data, %fd3313;
	}
	// end inline asm
	// begin inline asm
	{
	.reg .f64 data;
	ld.global.cg.f64 data, [%rd1772];
	add.f64 %fd3313, data, %fd3313;
	}
	// end inline asm
	add.s64 	%rd1668, %rd1772, 8192;
	// begin inline asm
	{
	.reg .f64 data;
	ld.global.cg.f64 data, [%rd1668];
	add.f64 %fd3313, data, %fd3313;
	}
	// end inline asm
	add.s64 	%rd1669, %rd1772, 16384;
	// begin inline asm
	{
	.reg .f64 data;
	ld.global.cg.f64 data, [%rd1669];
	add.f64 %fd3313, data, %fd3313;
	}
	// end inline asm
	add.s64 	%rd1670, %rd1772, 24576;
	// begin inline asm
	{
	.reg .f64 data;
	ld.global.cg.f64 data, [%rd1670];
	add.f64 %fd3313, data, %fd3313;
	}
	// end inline asm
	add.s64 	%rd1671, %rd1772, 32768;
	// begin inline asm
	{
	.reg .f64 data;
	ld.global.cg.f64 data, [%rd1671];
	add.f64 %fd3313, data, %fd3313;
	}
	// end inline asm
	add.s64 	%rd1672, %rd1772, 40960;
	// begin inline asm
	{
	.reg .f64 data;
	ld.global.cg.f64 data, [%rd1672];
	add.f64 %fd3313, data, %fd3313;
	}
	// end inline asm
	add.s64 	%rd1673, %rd1772, 49152;
	// begin inline asm
	{
	.reg .f64 data;
	ld.global.cg.f64 data, [%rd1673];
	add.f64 %fd3313, data, %fd3313;
	}
	// end inline asm
	add.s64 	%rd1674, %rd1772, 57344;
	// begin inline asm
	{
	.reg .f64 data;
	ld.global.cg.f64 data, [%rd1674];
	add.f64 %fd3313, data, %fd3313;
	}
	// end inline asm
	add.s64 	%rd1675, %rd1772, 65536;
	// begin inline asm
	{
	.reg .f64 data;
	ld.global.cg.f64 data, [%rd1675];
	add.f64 %fd3313, data, %fd3313;
	}
	// end inline asm
	add.s64 	%rd1676, %rd1772, 73728;
	// begin inline asm
	{
	.reg .f64 data;
	ld.global.cg.f64 data, [%rd1676];
	add.f64 %fd3313, data, %fd3313;
	}
	// end inline asm
	add.s64 	%rd1677, %rd1772, 81920;
	// begin inline asm
	{
	.reg .f64 data;
	ld.global.cg.f64 data, [%rd1677];
	add.f64 %fd3313, data, %fd3313;
	}
	// end inline asm
	add.s64 	%rd1678, %rd1772, 90112;
	// begin inline asm
	{
	.reg .f64 data;
	ld.global.cg.f64 data, [%rd1678];
	add.f64 %fd3313, data, %fd3313;
	}
	// end inline asm
	add.s64 	%rd1679, %rd1772, 98304;
	// begin inline asm
	{
	.reg .f64 data;
	ld.global.cg.f64 data, [%rd1679];
	add.f64 %fd3313, data, %fd3313;
	}
	// end inline asm
	add.s64 	%rd1680, %rd1772, 106496;
	// begin inline asm
	{
	.reg .f64 data;
	ld.global.cg.f64 data, [%rd1680];
	add.f64 %fd3313, data, %fd3313;
	}
	// end inline asm
	add.s64 	%rd1681, %rd1772, 114688;
	// begin inline asm
	{
	.reg .f64 data;
	ld.global.cg.f64 data, [%rd1681];
	add.f64 %fd3313, data, %fd3313;
	}
	// end inline asm
	add.s64 	%rd1682, %rd1772, 122880;
	// begin inline asm
	{
	.reg .f64 data;
	ld.global.cg.f64 data, [%rd1682];
	add.f64 %fd3313, data, %fd3313;
	}
	// end inline asm
	add.s32 	%r102, %r206, 32768;
	add.s64 	%rd1772, %rd1772, 262144;
	setp.lt.u32 	%p50, %r206, 491520;
	mov.u32 	%r206, %r102;
	@%p50 bra 	$L__BB0_99;
	mov.b32 	%r207, 0;
$L__BB0_101:
	add.s64 	%rd1683, %rd1773, -131072;
	// begin inline asm
	{
	.reg .f64 data;
	ld.global.cg.f64 data, [%rd1683];
	add.f64 %fd3313, data, %fd3313;
	}
	// end inline asm
	add.s64 	%rd1684, %rd1773, -122880;
	// begin inline asm
	{
	.reg .f64 data;
	ld.global.cg.f64 data, [%rd1684];
	add.f64 %fd3313, data, %fd3313;
	}
	// end inline asm
	add.s64 	%rd1685, %rd1773, -114688;
	// begin inline asm
	{
	.reg .f64 data;
	ld.global.cg.f64 data, [%rd1685];
	add.f64 %fd3313, data, %fd3313;
	}
	// end inline asm
	add.s64 	%rd1686, %rd1773, -106496;
	// begin inline asm
	{
	.reg .f64 data;
	ld.global.cg.f64 data, [%rd1686];
	add.f64 %fd3313, data, %fd3313;
	}
	// end inline asm
	add.s64 	%rd1687, %rd1773, -98304;
	// begin inline asm
	{
	.reg .f64 data;
	ld.global.cg.f64 data, [%rd1687];
	add.f64 %fd3313, data, %fd3313;
	}
	// end inline asm
	add.s64 	%rd1688, %rd1773, -90112;
	// begin inline asm
	{
	.reg .f64 data;
	ld.global.cg.f64 data, [%rd1688];
	add.f64 %fd3313, data, %fd3313;
	}
	// end inline asm
	add.s64 	%rd1689, %rd1773, -81920;
	// begin inline asm
	{
	.reg .f64 data;
	ld.global.cg.f64 data, [%rd1689];
	add.f64 %fd3313, data, %fd3313;
	}
	// end inline asm
	add.s64 	%rd1690, %rd1773, -73728;
	// begin inline asm
	{
	.reg .f64 data;
	ld.global.cg.f64 data, [%rd1690];
	add.f64 %fd3313, data, %fd3313;
	}
	// end inline asm
	add.s64 	%rd1691, %rd1773, -65536;
	// begin inline asm
	{
	.reg .f64 data;
	ld.global.cg.f64 data, [%rd1691];
	add.f64 %fd3313, data, %fd3313;
	}
	// end inline asm
	add.s64 	%rd1692, %rd1773, -57344;
	// begin inline asm
	{
	.reg .f64 data;
	ld.global.cg.f64 data, [%rd1692];
	add.f64 %fd3313, data, %fd3313;
	}
	// end inline asm
	add.s64 	%rd1693, %rd1773, -49152;
	// begin inline asm
	{
	.reg .f64 data;
	ld.global.cg.f64 data, [%rd1693];
	add.f64 %fd3313, data, %fd3313;
	}
	// end inline asm
	add.s64 	%rd1694, %rd1773, -40960;
	// begin inline asm
	{
	.reg .f64 data;
	ld.global.cg.f64 data, [%rd1694];
	add.f64 %fd3313, data, %fd3313;
	}
	// end inline asm
	add.s64 	%rd1695, %rd1773, -32768;
	// begin inline asm
	{
	.reg .f64 data;
	ld.global.cg.f64 data, [%rd1695];
	add.f64 %fd3313, data, %fd3313;
	}
	// end inline asm
	add.s64 	%rd1696, %rd1773, -24576;
	// begin inline asm
	{
	.reg .f64 data;
	ld.global.cg.f64 data, [%rd1696];
	add.f64 %fd3313, data, %fd3313;
	}
	// end inline asm
	add.s64 	%rd1697, %rd1773, -16384;
	// begin inline asm
	{
	.reg .f64 data;
	ld.global.cg.f64 data, [%rd1697];
	add.f64 %fd3313, data, %fd3313;
	}
	// end inline asm
	add.s64 	%rd1698, %rd1773, -8192;
	// begin inline asm
	{
	.reg .f64 data;
	ld.global.cg.f64 data, [%rd1698];
	add.f64 %fd3313, data, %fd3313;
	}
	// end inline asm
	// begin inline asm
	{
	.reg .f64 data;
	ld.global.cg.f64 data, [%rd1773];
	add.f64 %fd3313, data, %fd3313;
	}
	// end inline asm
	add.s64 	%rd1700, %rd1773, 8192;
	// begin inline asm
	{
	.reg .f64 data;
	ld.global.cg.f64 data, [%rd1700];
	add.f64 %fd3313, data, %fd3313;
	}
	// end inline asm
	add.s64 	%rd1701, %rd1773, 16384;
	// begin inline asm
	{
	.reg .f64 data;
	ld.global.cg.f64 data, [%rd1701];
	add.f64 %fd3313, data, %fd3313;
	}
	// end inline asm
	add.s64 	%rd1702, %rd1773, 24576;
	// begin inline asm
	{
	.reg .f64 data;
	ld.global.cg.f64 data, [%rd1702];
	add.f64 %fd3313, data, %fd3313;
	}
	// end inline asm
	add.s64 	%rd1703, %rd1773, 32768;
	// begin inline asm
	{
	.reg .f64 data;
	ld.global.cg.f64 data, [%rd1703];
	add.f64 %fd3313, data, %fd3313;
	}
	// end inline asm
	add.s64 	%rd1704, %rd1773, 40960;
	// begin inline asm
	{
	.reg .f64 data;
	ld.global.cg.f64 data, [%rd1704];
	add.f64 %fd3313, data, %fd3313;
	}
	// end inline asm
	add.s64 	%rd1705, %rd1773, 49152;
	// begin inline asm
	{
	.reg .f64 data;
	ld.global.cg.f64 data, [%rd1705];
	add.f64 %fd3313, data, %fd3313;
	}
	// end inline asm
	add.s64 	%rd1706, %rd1773, 57344;
	// begin inline asm
	{
	.reg .f64 data;
	ld.global.cg.f64 data, [%rd1706];
	add.f64 %fd3313, data, %fd3313;
	}
	// end inline asm
	add.s64 	%rd1707, %rd1773, 65536;
	// begin inline asm
	{
	.reg .f64 data;
	ld.global.cg.f64 data, [%rd1707];
	add.f64 %fd3313, data, %fd3313;
	}
	// end inline asm
	add.s64 	%rd1708, %rd1773, 73728;
	// begin inline asm
	{
	.reg .f64 data;
	ld.global.cg.f64 data, [%rd1708];
	add.f64 %fd3313, data, %fd3313;
	}
	// end inline asm
	add.s64 	%rd1709, %rd1773, 81920;
	// begin inline asm
	{
	.reg .f64 data;
	ld.global.cg.f64 data, [%rd1709];
	add.f64 %fd3313, data, %fd3313;
	}
	// end inline asm
	add.s64 	%rd1710, %rd1773, 90112;
	// begin inline asm
	{
	.reg .f64 data;
	ld.global.cg.f64 data, [%rd1710];
	add.f64 %fd3313, data, %fd3313;
	}
	// end inline asm
	add.s64 	%rd1711, %rd1773, 98304;
	// begin inline asm
	{
	.reg .f64 data;
	ld.global.cg.f64 data, [%rd1711];
	add.f64 %fd3313, data, %fd3313;
	}
	// end inline asm
	add.s64 	%rd1712, %rd1773, 106496;
	// begin inline asm
	{
	.reg .f64 data;
	ld.global.cg.f64 data, [%rd1712];
	add.f64 %fd3313, data, %fd3313;
	}
	// end inline asm
	add.s64 	%rd1713, %rd1773, 114688;
	// begin inline asm
	{
	.reg .f64 data;
	ld.global.cg.f64 data, [%rd1713];
	add.f64 %fd3313, data, %fd3313;
	}
	// end inline asm
	add.s64 	%rd1714, %rd1773, 122880;
	// begin inline asm
	{
	.reg .f64 data;
	ld.global.cg.f64 data, [%rd1714];
	add.f64 %fd3313, data, %fd3313;
	}
	// end inline asm
	add.s32 	%r104, %r207, 32768;
	add.s64 	%rd1773, %rd1773, 262144;
	setp.lt.u32 	%p51, %r207, 491520;
	mov.u32 	%r207, %r104;
	@%p51 bra 	$L__BB0_101;
	cvta.to.global.u64 	%rd1715, %rd106;
	cvta.to.global.u64 	%rd1716, %rd107;
	cvta.to.global.u64 	%rd1717, %rd108;
	// begin inline asm
	bar.sync 0;
	// end inline asm
	// begin inline asm
	mov.u32 %r156, %clock;
	// end inline asm
	mul.wide.u32 	%rd1718, %r1, 4;
	add.s64 	%rd1719, %rd1715, %rd1718;
	st.global.u32 	[%rd1719], %r105;
	add.s64 	%rd1720, %rd1716, %rd1718;
	st.global.u32 	[%rd1720], %r156;
	add.s64 	%rd1722, %rd1717, %rd1;
	st.global.f64 	[%rd1722], %fd3313;
	ret;

}


// ===== COMPILED SASS (sm_100) =====

	.target	sm_100

	.elftype	@"ET_EXEC"


//--------------------- .note.nv.tkinfo           --------------------------
	.section	.note.nv.tkinfo,"",@"SHT_NOTE"
	.sectionflags	@"SHF_NOTE_NV_TKINFO"
	.tkinfo
        /*0018*/ 	.word	0x00000002
        /*0030*/ 	.string	""
        /*0030*/ 	.string	"ptxas"
        /*0030*/ 	.string	"Cuda compilation tools, release 13.0, V13.0.88"
        /*0030*/ 	.string	"Build cuda_13.0.r13.0/compiler.36424714_0"
        /*0030*/ 	.string	"-arch sm_100 -m 64 "



//--------------------- .note.nv.cuinfo           --------------------------
	.section	.note.nv.cuinfo,"",@"SHT_NOTE"
	.sectionflags	@"SHF_NOTE_NV_CUINFO"
        /*0018*/ 	.short	0x0002
        /*001a*/ 	.short	0x0064
        /*001c*/ 	.short	0x0082
	.zero		2


//--------------------- .nv.info                  --------------------------
	.section	.nv.info,"",@"SHT_CUDA_INFO"
	.align	4


	//----- nvinfo : EIATTR_REGCOUNT
	.align		4
        /*0000*/ 	.byte	0x04, 0x2f
        /*0002*/ 	.short	(.L_1 - .L_0)
	.align		4
.L_0:
        /*0004*/ 	.word	index@(_Z12l2_bw_kernelPjS_PdS0_)
        /*0008*/ 	.word	0x0000001e


	//----- nvinfo : EIATTR_FRAME_SIZE
	.align		4
.L_1:
        /*000c*/ 	.byte	0x04, 0x11
        /*000e*/ 	.short	(.L_3 - .L_2)
	.align		4
.L_2:
        /*0010*/ 	.word	index@(_Z12l2_bw_kernelPjS_PdS0_)
        /*0014*/ 	.word	0x00000000


	//----- nvinfo : EIATTR_MIN_STACK_SIZE
	.align		4
.L_3:
        /*0018*/ 	.byte	0x04, 0x12
        /*001a*/ 	.short	(.L_5 - .L_4)
	.align		4
.L_4:
        /*001c*/ 	.word	index@(_Z12l2_bw_kernelPjS_PdS0_)
        /*0020*/ 	.word	0x00000000
.L_5:


//--------------------- .nv.compat                --------------------------
	.section	.nv.compat,"",@"SHT_CUDA_COMPAT_INFO"
	.align	4
        /*0000*/ 	.byte	0x02, 0x09, 0x00, 0x00, 0x02, 0x02, 0x01, 0x00, 0x02, 0x05, 0x05, 0x00, 0x03, 0x07, 0x01, 0x01
        /*0010*/ 	.byte	0x02, 0x03, 0x00, 0x00, 0x02, 0x06, 0x01, 0x00, 0x04, 0x0b, 0x08, 0x00, 0x01, 0x00, 0x00, 0x00
        /*0020*/ 	.byte	0x00, 0x00, 0x00, 0x00


//--------------------- .nv.info._Z12l2_bw_kernelPjS_PdS0_ --------------------------
	.section	.nv.info._Z12l2_bw_kernelPjS_PdS0_,"",@"SHT_CUDA_INFO"
	.sectionflags	@""
	.align	4


	//----- nvinfo : EIATTR_CUDA_API_VERSION
	.align		4
        /*0000*/ 	.byte	0x04, 0x37
        /*0002*/ 	.short	(.L_7 - .L_6)
.L_6:
        /*0004*/ 	.word	0x00000082


	//----- nvinfo : EIATTR_KPARAM_INFO
	.align		4
.L_7:
        /*0008*/ 	.byte	0x04, 0x17
        /*000a*/ 	.short	(.L_9 - .L_8)
.L_8:
        /*000c*/ 	.word	0x00000000
        /*0010*/ 	.short	0x0003
        /*0012*/ 	.short	0x0018
        /*0014*/ 	.byte	0x00, 0xf5, 0x21, 0x00


	//----- nvinfo : EIATTR_KPARAM_INFO
	.align		4
.L_9:
        /*0018*/ 	.byte	0x04, 0x17
        /*001a*/ 	.short	(.L_11 - .L_10)
.L_10:
        /*001c*/ 	.word	0x00000000
        /*0020*/ 	.short	0x0002
        /*0022*/ 	.short	0x0010
        /*0024*/ 	.byte	0x00, 0xf5, 0x21, 0x00


	//----- nvinfo : EIATTR_KPARAM_INFO
	.align		4
.L_11:
        /*0028*/ 	.byte	0x04, 0x17
        /*002a*/ 	.short	(.L_13 - .L_12)
.L_12:
        /*002c*/ 	.word	0x00000000
        /*0030*/ 	.short	0x0001
        /*0032*/ 	.short	0x0008
        /*0034*/ 	.byte	0x00, 0xf5, 0x21, 0x00


	//----- nvinfo : EIATTR_KPARAM_INFO
	.align		4
.L_13:
        /*0038*/ 	.byte	0x04, 0x17
        /*003a*/ 	.short	(.L_15 - .L_14)
.L_14:
        /*003c*/ 	.word	0x00000000
        /*0040*/ 	.short	0x0000
        /*0042*/ 	.short	0x0000
        /*0044*/ 	.byte	0x00, 0xf5, 0x21, 0x00


	//----- nvinfo : EIATTR_SPARSE_MMA_MASK
	.align		4
.L_15:
        /*0048*/ 	.byte	0x03, 0x50
        /*004a*/ 	.short	0x0000


	//----- nvinfo : EIATTR_MAXREG_COUNT
	.align		4
        /*004c*/ 	.byte	0x03, 0x1b
        /*004e*/ 	.short	0x00ff


	//----- nvinfo : EIATTR_NUM_BARRIERS
	.align		4
        /*0050*/ 	.byte	0x02, 0x4c
        /*0052*/ 	.byte	0x01
	.zero		1


	//----- nvinfo : EIATTR_MERCURY_ISA_VERSION
	.align		4
        /*0054*/ 	.byte	0x03, 0x5f
        /*0056*/ 	.short	0x0101


	//----- nvinfo : EIATTR_VRC_CTA_INIT_COUNT
	.align		4
        /*0058*/ 	.byte	0x02, 0x4a
	.zero		1
	.zero		1


	//----- nvinfo : EIATTR_EXIT_INSTR_OFFSETS
	.align		4
        /*005c*/ 	.byte	0x04, 0x1c
        /*005e*/ 	.short	(.L_17 - .L_16)


	//   ....[0]....
.L_16:
        /*0060*/ 	.word	0x0000e9a0


	//----- nvinfo : EIATTR_CRS_STACK_SIZE
	.align		4
.L_17:
        /*0064*/ 	.byte	0x04, 0x1e
        /*0066*/ 	.short	(.L_19 - .L_18)
.L_18:
        /*0068*/ 	.word	0x00000000


	//----- nvinfo : EIATTR_CBANK_PARAM_SIZE
	.align		4
.L_19:
        /*006c*/ 	.byte	0x03, 0x19
        /*006e*/ 	.short	0x0020


	//----- nvinfo : EIATTR_PARAM_CBANK
	.align		4
        /*0070*/ 	.byte	0x04, 0x0a
        /*0072*/ 	.short	(.L_21 - .L_20)
	.align		4
.L_20:
        /*0074*/ 	.word	index@(.nv.constant0._Z12l2_bw_kernelPjS_PdS0_)
        /*0078*/ 	.short	0x0380
        /*007a*/ 	.short	0x0020


	//----- nvinfo : EIATTR_SW_WAR
	.align		4
.L_21:
        /*007c*/ 	.byte	0x04, 0x36
        /*007e*/ 	.short	(.L_23 - .L_22)
.L_22:
        /*0080*/ 	.word	0x00000008
.L_23:


//--------------------- .nv.callgraph             --------------------------
	.section	.nv.callgraph,"",@"SHT_CUDA_CALLGRAPH"
	.align	4
	.sectionentsize	8
	.align		4
        /*0000*/ 	.word	0x00000000
	.align		4
        /*0004*/ 	.word	0xffffffff
	.align		4
        /*0008*/ 	.word	0x00000000
	.align		4
        /*000c*/ 	.word	0xfffffffe
	.align		4
        /*0010*/ 	.word	0x00000000
	.align		4
        /*0014*/ 	.word	0xfffffffd
	.align		4
        /*0018*/ 	.word	0x00000000
	.align		4
        /*001c*/ 	.word	0xfffffffc


//--------------------- .text._Z12l2_bw_kernelPjS_PdS0_ --------------------------
	.section	.text._Z12l2_bw_kernelPjS_PdS0_,"ax",@progbits
	.align	128
        .global         _Z12l2_bw_kernelPjS_PdS0_
        .type           _Z12l2_bw_kernelPjS_PdS0_,@function
        .size           _Z12l2_bw_kernelPjS_PdS0_,(.L_x_53 - _Z12l2_bw_kernelPjS_PdS0_)
        .other          _Z12l2_bw_kernelPjS_PdS0_,@"STO_CUDA_ENTRY STV_DEFAULT"
_Z12l2_bw_kernelPjS_PdS0_:
.text._Z12l2_bw_kernelPjS_PdS0_:
[----:B------:R-:W-:Y:S01]  /*0000*/  LDC R1, c[0x0][0x37c] ;  /* 0x0000df00ff017b82 */ /* 0x000fe20000000800 */
[----:B------:R-:W0:Y:S07]  /*0010*/  S2R R0, SR_TID.X ;  /* 0x0000000000007919 */ /* 0x000e2e0000002100 */
[----:B------:R-:W0:Y:S01]  /*0020*/  LDC.64 R4, c[0x0][0x398] ;  /* 0x0000e600ff047b82 */ /* 0x000e220000000a00 */
[----:B------:R-:W-:Y:S01]  /*0030*/  BSSY.RECONVERGENT B0, `(.L_x_0) ;  /* 0x0000016000007945 */ /* 0x000fe20003800200 */
[----:B------:R-:W-:Y:S01]  /*0040*/  CS2R R20, SRZ ;  /* 0x0000000000147805 */ /* 0x000fe2000001ff00 */
[----:B------:R-:W1:Y:S01]  /*0050*/  LDCU.64 UR6, c[0x0][0x358] ;  /* 0x00006b00ff0677ac */ /* 0x000e620008000a00 */
[----:B0-----:R-:W-:-:S04]  /*0060*/  IMAD.WIDE.U32 R4, R0, 0x8, R4 ;  /* 0x0000000800047825 */ /* 0x001fc800078e0004 */
[----:B------:R-:W-:Y:S01]  /*0070*/  IMAD.MOV.U32 R14, RZ, RZ, R0 ;  /* 0x000000ffff0e7224 */ /* 0x000fe200078e0000 */
[----:B------:R-:W-:Y:S01]  /*0080*/  MOV R7, R5 ;  /* 0x0000000500077202 */ /* 0x000fe20000000f00 */
[----:B-1----:R-:W-:-:S07]  /*0090*/  IMAD.MOV.U32 R6, RZ, RZ, R4 ;  /* 0x000000ffff067224 */ /* 0x002fce00078e0004 */
.L_x_1:
[----:B------:R-:W-:Y:S02]  /*00a0*/  IMAD.MOV.U32 R12, RZ, RZ, R6 ;  /* 0x000000ffff0c7224 */ /* 0x000fe400078e0006 */
[----:B------:R-:W-:-:S05]  /*00b0*/  IMAD.MOV.U32 R13, RZ, RZ, R7 ;  /* 0x000000ffff0d7224 */ /* 0x000fca00078e0007 */
[----:B------:R-:W2:Y:S04]  /*00c0*/  LDG.E.64.STRONG.GPU R2, desc[UR6][R12.64] ;  /* 0x000000060c027981 */ /* 0x000ea8000c1efb00 */
[----:B------:R-:W3:Y:S04]  /*00d0*/  LDG.E.64.STRONG.GPU R6, desc[UR6][R12.64+0x2000] ;  /* 0x002000060c067981 */ /* 0x000ee8000c1efb00 */
[----:B------:R-:W4:Y:S04]  /*00e0*/  LDG.E.64.STRONG.GPU R8, desc[UR6][R12.64+0x4000] ;  /* 0x004000060c087981 */ /* 0x000f28000c1efb00 */
[----:B------:R-:W5:Y:S01]  /*00f0*/  LDG.E.64.STRONG.GPU R10, desc[UR6][R12.64+0x6000] ;  /* 0x006000060c0a7981 */ /* 0x000f62000c1efb00 */
[----:B------:R-:W-:-:S02]  /*0100*/  ISETP.GE.U32.AND P0, PT, R14, 0x7f000, PT ;  /* 0x0007f0000e00780c */ /* 0x000fc40003f06070 */
[----:B------:R-:W-:Y:S01]  /*0110*/  IADD3 R14, PT, PT, R14, 0x1000, RZ ;  /* 0x000010000e0e7810 */ /* 0x000fe20007ffe0ff */
[----:B--2---:R-:W-:-:S08]  /*0120*/  DADD R2, R2, R20 ;  /* 0x0000000002027229 */ /* 0x004fd00000000014 */
[----:B---3--:R-:W-:Y:S01]  /*0130*/  DADD R2, R2, R6 ;  /* 0x0000000002027229 */ /* 0x008fe20000000006 */
[----:B------:R-:W-:-:S05]  /*0140*/  IADD3 R6, P1, PT, R12, 0x8000, RZ ;  /* 0x000080000c067810 */ /* 0x000fca0007f3e0ff */
[----:B------:R-:W-:Y:S02]  /*0150*/  IMAD.X R7, RZ, RZ, R13, P1 ;  /* 0x000000ffff077224 */ /* 0x000fe400008e060d */
[----:B----4-:R-:W-:-:S08]  /*0160*/  DADD R2, R2, R8 ;  /* 0x0000000002027229 */ /* 0x010fd00000000008 */
[----:B-----5:R-:W-:Y:S01]  /*0170*/  DADD R20, R2, R10 ;  /* 0x0000000002147229 */ /* 0x020fe2000000000a */
[----:B------:R-:W-:Y:S10]  /*0180*/  @!P0 BRA `(.L_x_1) ;  /* 0xfffffffc00c48947 */ /* 0x000ff4000383ffff */
[----:B------:R-:W-:Y:S05]  /*0190*/  BSYNC.RECONVERGENT B0 ;  /* 0x0000000000007941 */ /* 0x000fea0003800200 */
.L_x_0:
[----:B------:R-:W-:Y:S01]  /*01a0*/  BAR.SYNC.DEFER_BLOCKING 0x0 ;  /* 0x0000000000007b1d */ /* 0x000fe20000010000 */
[----:B------:R-:W-:Y:S02]  /*01b0*/  CS2R.32 R2, SR_CLOCKLO ;  /* 0x0000000000027805 */ /* 0x000fe40000005000 */
[----:B------:R-:W-:-:S03]  /*01c0*/  IADD3 R4, P0, PT, R4, 0x20000, RZ ;  /* 0x0002000004047810 */ /* 0x000fc60007f1e0ff */
[----:B------:R-:W-:Y:S01]  /*01d0*/  UMOV UR4, URZ ;  /* 0x000000ff00047c82 */ /* 0x000fe20008000000 */
[----:B------:R-:W-:Y:S01]  /*01e0*/  MOV R3, R4 ;  /* 0x0000000400037202 */ /* 0x000fe20000000f00 */
[----:B------:R-:W-:-:S04]  /*01f0*/  IMAD.X R5, RZ, RZ, R5, P0 ;  /* 0x000000ffff057224 */ /* 0x000fc800000e0605 */
[----:B------:R-:W-:-:S07]  /*0200*/  IMAD.MOV.U32 R7, RZ, RZ, R5 ;  /* 0x000000ffff077224 */ /* 0x000fce00078e0005 */
.L_x_2:
[----:B------:R-:W-:-:S05]  /*0210*/  IMAD.MOV.U32 R6, RZ, RZ, R3 ;  /* 0x000000ffff067224 */ /* 0x000fca00078e0003 */
[----:B------:R-:W2:Y:S04]  /*0220*/  LDG.E.64.STRONG.GPU R12, desc[UR6][R6.64+-0x20000] ;  /* 0xfe000006060c7981 */ /* 0x000ea8000c1efb00 */
[----:B------:R-:W3:Y:S04]  /*0230*/  LDG.E.64.STRONG.GPU R10, desc[UR6][R6.64+-0x1e000] ;  /* 0xfe200006060a7981 */ /* 0x000ee8000c1efb00 */
[----:B------:R-:W4:Y:S04]  /*0240*/  LDG.E.64.STRONG.GPU R24, desc[UR6][R6.64+-0x1c000] ;  /* 0xfe40000606187981 */ /* 0x000f28000c1efb00 */
[----:B------:R-:W5:Y:S04]  /*0250*/  LDG.E.64.STRONG.GPU R26, desc[UR6][R6.64+-0x1a000] ;  /* 0xfe600006061a7981 */ /* 0x000f68000c1efb00 */
[----:B------:R-:W5:Y:S04]  /*0260*/  LDG.E.64.STRONG.GPU R8, desc[UR6][R6.64+-0x18000] ;  /* 0xfe80000606087981 */ /* 0x000f68000c1efb00 */
[----:B------:R-:W5:Y:S04]  /*0270*/  LDG.E.64.STRONG.GPU R22, desc[UR6][R6.64+-0x16000] ;  /* 0xfea0000606167981 */ /* 0x000f68000c1efb00 */
[----:B------:R-:W5:Y:S04]  /*0280*/  LDG.E.64.STRONG.GPU R18, desc[UR6][R6.64+-0x14000] ;  /* 0xfec0000606127981 */ /* 0x000f68000c1efb00 */
[----:B------:R-:W5:Y:S04]  /*0290*/  LDG.E.64.STRONG.GPU R16, desc[UR6][R6.64+-0x12000] ;  /* 0xfee0000606107981 */ /* 0x000f68000c1efb00 */
[----:B------:R-:W5:Y:S01]  /*02a0*/  LDG.E.64.STRONG.GPU R14, desc[UR6][R6.64+-0x10000] ;  /* 0xff000006060e7981 */ /* 0x000f62000c1efb00 */
[----:B--2---:R-:W-:-:S03]  /*02b0*/  DADD R20, R12, R20 ;  /* 0x000000000c147229 */ /* 0x004fc60000000014 */
[----:B------:R-:W2:Y:S05]  /*02c0*/  LDG.E.64.STRONG.GPU R12, desc[UR6][R6.64+-0xe000] ;  /* 0xff200006060c7981 */ /* 0x000eaa000c1efb00 */
[----:B---3--:R-:W-:Y:S01]  /*02d0*/  DADD R20, R20, R10 ;  /* 0x0000000014147229 */ /* 0x008fe2000000000a */
[----:B------:R-:W3:Y:S07]  /*02e0*/  LDG.E.64.STRONG.GPU R10, desc[UR6][R6.64+-0xc000] ;  /* 0xff400006060a7981 */ /* 0x000eee000c1efb00 */
[----:B----4-:R-:W-:Y:S01]  /*02f0*/  DADD R20, R20, R24 ;  /* 0x0000000014147229 */ /* 0x010fe20000000018 */
[----:B------:R-:W4:Y:S07]  /*0300*/  LDG.E.64.STRONG.GPU R24, desc[UR6][R6.64+-0xa000] ;  /* 0xff60000606187981 */ /* 0x000f2e000c1efb00 */
[----:B-----5:R-:W-:Y:S01]  /*0310*/  DADD R20, R20, R26 ;  /* 0x0000000014147229 */ /* 0x020fe2000000001a */
[----:B------:R-:W5:Y:S07]  /*0320*/  LDG.E.64.STRONG.GPU R26, desc[UR6][R6.64+-0x8000] ;  /* 0xff800006061a7981 */ /* 0x000f6e000c1efb00 */
[----:B------:R-:W-:Y:S01]  /*0330*/  DADD R20, R20, R8 ;  /* 0x0000000014147229 */ /* 0x000fe20000000008 */
[----:B------:R-:W5:Y:S07]  /*0340*/  LDG.E.64.STRONG.GPU R8, desc[UR6][R6.64+-0x6000] ;  /* 0xffa0000606087981 */ /* 0x000f6e000c1efb00 */
[----:B------:R-:W-:Y:S01]  /*0350*/  DADD R20, R20, R22 ;  /* 0x0000000014147229 */ /* 0x000fe20000000016 */
[----:B------:R-:W5:Y:S07]  /*0360*/  LDG.E.64.STRONG.GPU R22, desc[UR6][R6.64+-0x4000] ;  /* 0xffc0000606167981 */ /* 0x000f6e000c1efb00 */
[----:B------:R-:W-:-:S02]  /*0370*/  DADD R18, R20, R18 ;  /* 0x0000000014127229 */ /* 0x000fc40000000012 */
[----:B------:R-:W5:Y:S06]  /*0380*/  LDG.E.64.STRONG.GPU R20, desc[UR6][R6.64+-0x2000] ;  /* 0xffe0000606147981 */ /* 0x000f6c000c1efb00 */
[----:B------:R-:W-:Y:S02]  /*0390*/  DADD R16, R18, R16 ;  /* 0x0000000012107229 */ /* 0x000fe40000000010 */
[----:B------:R-:W5:Y:S06]  /*03a0*/  LDG.E.64.STRONG.GPU R18, desc[UR6][R6.64] ;  /* 0x0000000606127981 */ /* 0x000f6c000c1efb00 */
[----:B------:R-:W-:-:S02]  /*03b0*/  DADD R14, R16, R14 ;  /* 0x00000000100e7229 */ /* 0x000fc4000000000e */
[----:B------:R-:W5:Y:S06]  /*03c0*/  LDG.E.64.STRONG.GPU R16, desc[UR6][R6.64+0x2000] ;  /* 0x0020000606107981 */ /* 0x000f6c000c1efb00 */
[----:B--2---:R-:W-:Y:S02]  /*03d0*/  DADD R12, R14, R12 ;  /* 0x000000000e0c7229 */ /* 0x004fe4000000000c */
[----:B------:R-:W2:Y:S06]  /*03e0*/  LDG.E.64.STRONG.GPU R14, desc[UR6][R6.64+0x4000] ;  /* 0x00400006060e7981 */ /* 0x000eac000c1efb00 */
[----:B---3--:R-:W-:-:S02]  /*03f0*/  DADD R10, R12, R10 ;  /* 0x000000000c0a7229 */ /* 0x008fc4000000000a */
[----:B------:R-:W3:Y:S06]  /*0400*/  LDG.E.64.STRONG.GPU R12, desc[UR6][R6.64+0x6000] ;  /* 0x00600006060c7981 */ /* 0x000eec000c1efb00 */
[----:B----4-:R-:W-:Y:S02]  /*0410*/  DADD R24, R10, R24 ;  /* 0x000000000a187229 */ /* 0x010fe40000000018 */
[----:B------:R-:W4:Y:S06]  /*0420*/  LDG.E.64.STRONG.GPU R10, desc[UR6][R6.64+0x8000] ;  /* 0x00800006060a7981 */ /* 0x000f2c000c1efb00 */
[----:B-----5:R-:W-:-:S02]  /*0430*/  DADD R26, R24, R26 ;  /* 0x00000000181a7229 */ /* 0x020fc4000000001a */
[----:B------:R-:W5:Y:S06]  /*0440*/  LDG.E.64.STRONG.GPU R24, desc[UR6][R6.64+0xa000] ;  /* 0x00a0000606187981 */ /* 0x000f6c000c1efb00 */
[----:B------:R-:W-:Y:S02]  /*0450*/  DADD R8, R26, R8 ;  /* 0x000000001a087229 */ /* 0x000fe40000000008 */
[----:B------:R-:W5:Y:S06]  /*0460*/  LDG.E.64.STRONG.GPU R26, desc[UR6][R6.64+0xc000] ;  /* 0x00c00006061a7981 */ /* 0x000f6c000c1efb00 */
[----:B------:R-:W-:-:S02]  /*0470*/  DADD R22, R8, R22 ;  /* 0x0000000008167229 */ /* 0x000fc40000000016 */
[----:B------:R-:W5:Y:S06]  /*0480*/  LDG.E.64.STRONG.GPU R8, desc[UR6][R6.64+0xe000] ;  /* 0x00e0000606087981 */ /* 0x000f6c000c1efb00 */
[----:B------:R-:W-:Y:S02]  /*0490*/  DADD R20, R22, R20 ;  /* 0x0000000016147229 */ /* 0x000fe40000000014 */
[----:B------:R-:W5:Y:S06]  /*04a0*/  LDG.E.64.STRONG.GPU R22, desc[UR6][R6.64+0x10000] ;  /* 0x0100000606167981 */ /* 0x000f6c000c1efb00 */
[----:B------:R-:W-:-:S02]  /*04b0*/  DADD R18, R20, R18 ;  /* 0x0000000014127229 */ /* 0x000fc40000000012 */
[----:B------:R-:W5:Y:S06]  /*04c0*/  LDG.E.64.STRONG.GPU R20, desc[UR6][R6.64+0x12000] ;  /* 0x0120000606147981 */ /* 0x000f6c000c1efb00 */
[----:B------:R-:W-:Y:S02]  /*04d0*/  DADD R16, R18, R16 ;  /* 0x0000000012107229 */ /* 0x000fe40000000010 */
[----:B------:R-:W5:Y:S06]  /*04e0*/  LDG.E.64.STRONG.GPU R18, desc[UR6][R6.64+0x14000] ;  /* 0x0140000606127981 */ /* 0x000f6c000c1efb00 */
[----:B--2---:R-:W-:-:S02]  /*04f0*/  DADD R14, R16, R14 ;  /* 0x00000000100e7229 */ /* 0x004fc4000000000e */
[----:B------:R-:W2:Y:S06]  /*0500*/  LDG.E.64.STRONG.GPU R16, desc[UR6][R6.64+0x16000] ;  /* 0x0160000606107981 */ /* 0x000eac000c1efb00 */
[----:B---3--:R-:W-:Y:S02]  /*0510*/  DADD R12, R14, R12 ;  /* 0x000000000e0c7229 */ /* 0x008fe4000000000c */
[----:B------:R-:W3:Y:S06]  /*0520*/  LDG.E.64.STRONG.GPU R14, desc[UR6][R6.64+0x18000] ;  /* 0x01800006060e7981 */ /* 0x000eec000c1efb00 */
[----:B----4-:R-:W-:-:S02]  /*0530*/  DADD R10, R12, R10 ;  /* 0x000000000c0a7229 */ /* 0x010fc4000000000a */
[----:B------:R-:W4:Y:S06]  /*0540*/  LDG.E.64.STRONG.GPU R12, desc[UR6][R6.64+0x1a000] ;  /* 0x01a00006060c7981 */ /* 0x000f2c000c1efb00 */
[----:B-----5:R-:W-:Y:S02]  /*0550*/  DADD R24, R10, R24 ;  /* 0x000000000a187229 */ /* 0x020fe40000000018 */
[----:B------:R-:W5:Y:S06]  /*0560*/  LDG.E.64.STRONG.GPU R10, desc[UR6][R6.64+0x1c000] ;  /* 0x01c00006060a7981 */ /* 0x000f6c000c1efb00 */
[----:B------:R-:W-:-:S02]  /*0570*/  DADD R26, R24, R26 ;  /* 0x00000000181a7229 */ /* 0x000fc4000000001a */
[----:B------:R0:W5:Y:S01]  /*0580*/  LDG.E.64.STRONG.GPU R24, desc[UR6][R6.64+0x1e000] ;  /* 0x01e0000606187981 */ /* 0x000162000c1efb00 */
[----:B------:R-:W-:Y:S01]  /*0590*/  UISETP.GE.U32.AND UP0, UPT, UR4, 0x78000, UPT ;  /* 0x000780000400788c */ /* 0x000fe2000bf06070 */
[----:B------:R-:W-:Y:S01]  /*05a0*/  IADD3 R3, P0, PT, R6, 0x40000, RZ ;  /* 0x0004000006037810 */ /* 0x000fe20007f1e0ff */
[----:B------:R-:W-:-:S03]  /*05b0*/  UIADD3 UR5, UPT, UPT, UR4, 0x8000, URZ ;  /* 0x0000800004057890 */ /* 0x000fc6000fffe0ff */
[----:B------:R-:W-:Y:S01]  /*05c0*/  DADD R8, R26, R8 ;  /* 0x000000001a087229 */ /* 0x000fe20000000008 */
[----:B0-----:R-:W-:-:S03]  /*05d0*/  IADD3.X R7, PT, PT, RZ, R7, RZ, P0, !PT ;  /* 0x00000007ff077210 */ /* 0x001fc600007fe4ff */
[----:B------:R-:W-:-:S04]  /*05e0*/  UMOV UR4, UR5 ;  /* 0x0000000500047c82 */ /* 0x000fc80008000000 */
[----:B------:R-:W-:-:S08]  /*05f0*/  DADD R8, R8, R22 ;  /* 0x0000000008087229 */ /* 0x000fd00000000016 */
[----:B------:R-:W-:-:S08]  /*0600*/  DADD R8, R8, R20 ;  /* 0x0000000008087229 */ /* 0x000fd00000000014 */
[----:B------:R-:W-:-:S08]  /*0610*/  DADD R8, R8, R18 ;  /* 0x0000000008087229 */ /* 0x000fd00000000012 */
[----:B--2---:R-:W-:-:S08]  /*0620*/  DADD R8, R8, R16 ;  /* 0x0000000008087229 */ /* 0x004fd00000000010 */
[----:B---3--:R-:W-:-:S08]  /*0630*/  DADD R8, R8, R14 ;  /* 0x0000000008087229 */ /* 0x008fd0000000000e */
[----:B----4-:R-:W-:-:S08]  /*0640*/  DADD R8, R8, R12 ;  /* 0x0000000008087229 */ /* 0x010fd0000000000c */
[----:B-----5:R-:W-:-:S08]  /*0650*/  DADD R8, R8, R10 ;  /* 0x0000000008087229 */ /* 0x020fd0000000000a */
[----:B------:R-:W-:Y:S01]  /*0660*/  DADD R20, R8, R24 ;  /* 0x0000000008147229 */ /* 0x000fe20000000018 */
[----:B------:R-:W-:Y:S10]  /*0670*/  BRA.U !UP0, `(.L_x_2) ;  /* 0xfffffff908e47547 */ /* 0x000ff4000b83ffff */
[----:B------:R-:W-:Y:S01]  /*0680*/  IMAD.MOV.U32 R3, RZ, RZ, R4 ;  /* 0x000000ffff037224 */ /* 0x000fe200078e0004 */
[----:B------:R-:W-:Y:S01]  /*0690*/  UMOV UR4, URZ ;  /* 0x000000ff00047c82 */ /* 0x000fe20008000000 */
[----:B------:R-:W-:-:S07]  /*06a0*/  IMAD.MOV.U32 R7, RZ, RZ, R5 ;  /* 0x000000ffff077224 */ /* 0x000fce00078e0005 */
.L_x_3:
[----:B------:R-:W-:-:S05]  /*06b0*/  MOV R6, R3 ;  /* 0x0000000300067202 */ /* 0x000fca0000000f00 */
        /* <DEDUP_REMOVED lines=59> */
[----:B0-----:R-:W-:-:S03]  /*0a70*/  IMAD.X R7, RZ, RZ, R7, P0 ;  /* 0x000000ffff077224 */ /* 0x001fc600000e0607 */
        /* <DEDUP_REMOVED lines=11> */
[----:B------:R-:W-:Y:S01]  /*0b30*/  MOV R7, R5 ;  /* 0x0000000500077202 */ /* 0x000fe20000000f00 */
[----:B------:R-:W-:-:S06]  /*0b40*/  UMOV UR4, URZ ;  /* 0x000000ff00047c82 */ /* 0x000fcc0008000000 */
.L_x_4:
        /* <DEDUP_REMOVED lines=71> */
[----:B------:R-:W-:Y:S01]  /*0fc0*/  MOV R3, R4 ;  /* 0x0000000400037202 */ /* 0x000fe20000000f00 */
[----:B------:R-:W-:Y:S01]  /*0fd0*/  IMAD.MOV.U32 R7, RZ, RZ, R5 ;  /* 0x000000ffff077224 */ /* 0x000fe200078e0005 */
[----:B------:R-:W-:-:S06]  /*0fe0*/  UMOV UR4, URZ ;  /* 0x000000ff00047c82 */ /* 0x000fcc0008000000 */
.L_x_5:
        /* <DEDUP_REMOVED lines=74> */
.L_x_6:
        /* <DEDUP_REMOVED lines=74> */
.L_x_7:
        /* <DEDUP_REMOVED lines=74> */
.L_x_8:
        /* <DEDUP_REMOVED lines=74> */
.L_x_9:
        /* <DEDUP_REMOVED lines=74> */
.L_x_10:
        /* <DEDUP_REMOVED lines=74> */
.L_x_11:
        /* <DEDUP_REMOVED lines=74> */
.L_x_12:
        /* <DEDUP_REMOVED lines=74> */
.L_x_13:
        /* <DEDUP_REMOVED lines=74> */
.L_x_14:
        /* <DEDUP_REMOVED lines=74> */
.L_x_15:
        /* <DEDUP_REMOVED lines=74> */
.L_x_16:
        /* <DEDUP_REMOVED lines=74> */
.L_x_17:
        /* <DEDUP_REMOVED lines=74> */
.L_x_18:
        /* <DEDUP_REMOVED lines=74> */
.L_x_19:
        /* <DEDUP_REMOVED lines=74> */
.L_x_20:
        /* <DEDUP_REMOVED lines=74> */
.L_x_21:
        /* <DEDUP_REMOVED lines=74> */
.L_x_22:
        /* <DEDUP_REMOVED lines=74> */
.L_x_23:
        /* <DEDUP_REMOVED lines=74> */
.L_x_24:
        /* <DEDUP_REMOVED lines=74> */
.L_x_25:
        /* <DEDUP_REMOVED lines=74> */
.L_x_26:
        /* <DEDUP_REMOVED lines=74> */
.L_x_27:
        /* <DEDUP_REMOVED lines=74> */
.L_x_28:
        /* <DEDUP_REMOVED lines=74> */
.L_x_29:
        /* <DEDUP_REMOVED lines=74> */
.L_x_30:
        /* <DEDUP_REMOVED lines=74> */
.L_x_31:
        /* <DEDUP_REMOVED lines=74> */
.L_x_32:
        /* <DEDUP_REMOVED lines=74> */
.L_x_33:
        /* <DEDUP_REMOVED lines=74> */
.L_x_34:
        /* <DEDUP_REMOVED lines=74> */
.L_x_35:
        /* <DEDUP_REMOVED lines=74> */
.L_x_36:
        /* <DEDUP_REMOVED lines=74> */
.L_x_37:
        /* <DEDUP_REMOVED lines=74> */
.L_x_38:
        /* <DEDUP_REMOVED lines=74> */
.L_x_39:
        /* <DEDUP_REMOVED lines=74> */
.L_x_40:
        /* <DEDUP_REMOVED lines=74> */
.L_x_41:
        /* <DEDUP_REMOVED lines=74> */
.L_x_42:
        /* <DEDUP_REMOVED lines=74> */
.L_x_43:
        /* <DEDUP_REMOVED lines=74> */
.L_x_44:
        /* <DEDUP_REMOVED lines=74> */
.L_x_45:
        /* <DEDUP_REMOVED lines=74> */
.L_x_46:
        /* <DEDUP_REMOVED lines=74> */
.L_x_47:
        /* <DEDUP_REMOVED lines=74> */
.L_x_48:
        /* <DEDUP_REMOVED lines=74> */
.L_x_49:
        /* <DEDUP_REMOVED lines=74> */
.L_x_50:
        /* <DEDUP_REMOVED lines=12> */
[----:B---3--:R-:W-:Y:S02]  /*e0d0*/  DADD R26, R22, R26 ;  /* 0x00000000161a7229 */ /* 0x008fe4000000001a */
[----:B------:R-:W3:Y:S06]  /*e0e0*/  LDG.E.64.STRONG.GPU R22, desc[UR6][R6.64+-0xc000] ;  /* 0xff40000606167981 */ /* 0x000eec000c1efb00 */
[----:B----4-:R-:W-:-:S02]  /*e0f0*/  DADD R24, R26, R24 ;  /* 0x000000001a187229 */ /* 0x010fc40000000018 */
[----:B------:R-:W4:Y:S06]  /*e100*/  LDG.E.64.STRONG.GPU R26, desc[UR6][R6.64+-0xa000] ;  /* 0xff600006061a7981 */ /* 0x000f2c000c1efb00 */
[----:B-----5:R-:W-:Y:S02]  /*e110*/  DADD R8, R24, R8 ;  /* 0x0000000018087229 */ /* 0x020fe40000000008 */
        /* <DEDUP_REMOVED lines=54> */
[----:B------:R-:W-:-:S05]  /*e480*/  UMOV UR4, URZ ;  /* 0x000000ff00047c82 */ /* 0x000fca0008000000 */
.L_x_51:
        /* <DEDUP_REMOVED lines=20> */
[----:B------:R-:W-:-:S02]  /*e5d0*/  DADD R26, R20, R26 ;  /* 0x00000000141a7229 */ /* 0x000fc4000000001a */
[----:B------:R-:W5:Y:S06]  /*e5e0*/  LDG.E.64.STRONG.GPU R20, desc[UR6][R4.64+-0x2000] ;  /* 0xffe0000604147981 */ /* 0x000f6c000c1efb00 */
[----:B------:R-:W-:Y:S01]  /*e5f0*/  DADD R26, R26, R18 ;  /* 0x000000001a1a7229 */ /* 0x000fe20000000012 */
[----:B------:R-:W5:Y:S07]  /*e600*/  LDG.E.64.STRONG.GPU R18, desc[UR6][R4.64] ;  /* 0x0000000604127981 */ /* 0x000f6e000c1efb00 */
[----:B------:R-:W-:Y:S01]  /*e610*/  DADD R26, R26, R24 ;  /* 0x000000001a1a7229 */ /* 0x000fe20000000018 */
[----:B------:R-:W5:Y:S07]  /*e620*/  LDG.E.64.STRONG.GPU R24, desc[UR6][R4.64+0x2000] ;  /* 0x0020000604187981 */ /* 0x000f6e000c1efb00 */
[----:B------:R-:W-:Y:S01]  /*e630*/  DADD R26, R26, R6 ;  /* 0x000000001a1a7229 */ /* 0x000fe20000000006 */
[----:B------:R-:W5:Y:S07]  /*e640*/  LDG.E.64.STRONG.GPU R6, desc[UR6][R4.64+0x4000] ;  /* 0x0040000604067981 */ /* 0x000f6e000c1efb00 */
[----:B------:R-:W-:Y:S01]  /*e650*/  DADD R26, R26, R8 ;  /* 0x000000001a1a7229 */ /* 0x000fe20000000008 */
[----:B------:R-:W5:Y:S07]  /*e660*/  LDG.E.64.STRONG.GPU R8, desc[UR6][R4.64+0x6000] ;  /* 0x0060000604087981 */ /* 0x000f6e000c1efb00 */
[----:B--2---:R-:W-:Y:S01]  /*e670*/  DADD R26, R26, R16 ;  /* 0x000000001a1a7229 */ /* 0x004fe20000000010 */
[----:B------:R-:W2:Y:S07]  /*e680*/  LDG.E.64.STRONG.GPU R16, desc[UR6][R4.64+0x8000] ;  /* 0x0080000604107981 */ /* 0x000eae000c1efb00 */
        /* <DEDUP_REMOVED lines=21> */
[----:B------:R0:W3:Y:S01]  /*e7e0*/  LDG.E.64.STRONG.GPU R14, desc[UR6][R4.64+0x1e000] ;  /* 0x01e00006040e7981 */ /* 0x0000e2000c1efb00 */
[----:B------:R-:W-:-:S02]  /*e7f0*/  UISETP.GE.U32.AND UP0, UPT, UR4, 0x78000, UPT ;  /* 0x000780000400788c */ /* 0x000fc4000bf06070 */
[----:B------:R-:W-:-:S04]  /*e800*/  UIADD3 UR5, UPT, UPT, UR4, 0x8000, URZ ;  /* 0x0000800004057890 */ /* 0x000fc8000fffe0ff */
[----:B----4-:R-:W-:Y:S01]  /*e810*/  DADD R12, R26, R12 ;  /* 0x000000001a0c7229 */ /* 0x010fe2000000000c */
[----:B0-----:R-:W-:Y:S02]  /*e820*/  IADD3 R4, P0, PT, R4, 0x40000, RZ ;  /* 0x0004000004047810 */ /* 0x001fe40007f1e0ff */
[----:B------:R-:W-:-:S05]  /*e830*/  UMOV UR4, UR5 ;  /* 0x0000000500047c82 */ /* 0x000fca0008000000 */
[----:B-----5:R-:W-:Y:S01]  /*e840*/  DADD R10, R12, R10 ;  /* 0x000000000c0a7229 */ /* 0x020fe2000000000a */
[----:B------:R-:W-:-:S07]  /*e850*/  IADD3.X R5, PT, PT, RZ, R5, RZ, P0, !PT ;  /* 0x00000005ff057210 */ /* 0x000fce00007fe4ff */
[----:B------:R-:W-:-:S08]  /*e860*/  DADD R10, R10, R22 ;  /* 0x000000000a0a7229 */ /* 0x000fd00000000016 */
[----:B------:R-:W-:-:S08]  /*e870*/  DADD R10, R10, R20 ;  /* 0x000000000a0a7229 */ /* 0x000fd00000000014 */
[----:B------:R-:W-:-:S08]  /*e880*/  DADD R10, R10, R18 ;  /* 0x000000000a0a7229 */ /* 0x000fd00000000012 */
[----:B------:R-:W-:-:S08]  /*e890*/  DADD R10, R10, R24 ;  /* 0x000000000a0a7229 */ /* 0x000fd00000000018 */
[----:B------:R-:W-:-:S08]  /*e8a0*/  DADD R6, R10, R6 ;  /* 0x000000000a067229 */ /* 0x000fd00000000006 */
[----:B------:R-:W-:-:S08]  /*e8b0*/  DADD R6, R6, R8 ;  /* 0x0000000006067229 */ /* 0x000fd00000000008 */
[----:B--2---:R-:W-:-:S08]  /*e8c0*/  DADD R6, R6, R16 ;  /* 0x0000000006067229 */ /* 0x004fd00000000010 */
[----:B---3--:R-:W-:Y:S01]  /*e8d0*/  DADD R20, R6, R14 ;  /* 0x0000000006147229 */ /* 0x008fe2000000000e */
[----:B------:R-:W-:Y:S10]  /*e8e0*/  BRA.U !UP0, `(.L_x_51) ;  /* 0xfffffff908e87547 */ /* 0x000ff4000b83ffff */
[----:B------:R-:W-:Y:S01]  /*e8f0*/  BAR.SYNC.DEFER_BLOCKING 0x0 ;  /* 0x0000000000007b1d */ /* 0x000fe20000010000 */
[----:B------:R-:W-:-:S07]  /*e900*/  CS2R.32 R3, SR_CLOCKLO ;  /* 0x0000000000037805 */ /* 0x000fce0000005000 */
[----:B------:R-:W0:Y:S08]  /*e910*/  LDC.64 R4, c[0x0][0x380] ;  /* 0x0000e000ff047b82 */ /* 0x000e300000000a00 */
[----:B------:R-:W1:Y:S08]  /*e920*/  LDC.64 R6, c[0x0][0x388] ;  /* 0x0000e200ff067b82 */ /* 0x000e700000000a00 */
[----:B------:R-:W2:Y:S01]  /*e930*/  LDC.64 R8, c[0x0][0x390] ;  /* 0x0000e400ff087b82 */ /* 0x000ea20000000a00 */
[----:B0-----:R-:W-:-:S05]  /*e940*/  IMAD.WIDE.U32 R4, R0, 0x4, R4 ;  /* 0x0000000400047825 */ /* 0x001fca00078e0004 */
[----:B------:R-:W-:Y:S01]  /*e950*/  STG.E desc[UR6][R4.64], R2 ;  /* 0x0000000204007986 */ /* 0x000fe2000c101906 */
[----:B-1----:R-:W-:-:S05]  /*e960*/  IMAD.WIDE.U32 R6, R0, 0x4, R6 ;  /* 0x0000000400067825 */ /* 0x002fca00078e0006 */
[----:B------:R-:W-:Y:S01]  /*e970*/  STG.E desc[UR6][R6.64], R3 ;  /* 0x0000000306007986 */ /* 0x000fe2000c101906 */
[----:B--2---:R-:W-:-:S05]  /*e980*/  IMAD.WIDE.U32 R8, R0, 0x8, R8 ;  /* 0x0000000800087825 */ /* 0x004fca00078e0008 */
[----:B------:R-:W-:Y:S01]  /*e990*/  STG.E.64 desc[UR6][R8.64], R20 ;  /* 0x0000001408007986 */ /* 0x000fe2000c101b06 */
[----:B------:R-:W-:Y:S05]  /*e9a0*/  EXIT ;  /* 0x000000000000794d */ /* 0x000fea0003800000 */
.L_x_52:
[----:B------:R-:W-:-:S00]  /*e9b0*/  BRA `(.L_x_52) ;  /* 0xfffffffc00fc7947 */ /* 0x000fc0000383ffff */
[----:B------:R-:W-:-:S00]  /*e9c0*/  NOP ;  /* 0x0000000000007918 */ /* 0x000fc00000000000 */
        /* <DEDUP_REMOVED lines=11> */
.L_x_53:


//--------------------- .nv.shared.reserved.0     --------------------------
	.section	.nv.shared.reserved.0,"aw",@nobits
	.weak		__nv_reservedSMEM_offset_0_alias
	.size		__nv_reservedSMEM_offset_0_alias, 0, 64
	.other		__nv_reservedSMEM_offset_0_alias,@"STO_CUDA_RESERVED_SHARED STV_DEFAULT"
__nv_reservedSMEM_offset_0_alias:
	.zero		0
	.zero		64


//--------------------- .nv.constant0._Z12l2_bw_kernelPjS_PdS0_ --------------------------
	.section	.nv.constant0._Z12l2_bw_kernelPjS_PdS0_,"a",@progbits
	.sectionflags	@""
	.align	4
.nv.constant0._Z12l2_bw_kernelPjS_PdS0_:
	.zero		928


//--------------------- SYMBOLS --------------------------

	.type		.nv.reservedSmem.offset0,@object
	.size		.nv.reservedSmem.offset0,0x4
